//
// Generated by NVIDIA NVVM Compiler
//
// Compiler Build ID: CL-36424714
// Cuda compilation tools, release 13.0, V13.0.88
// Based on NVVM 20.0.0
//

.version 9.0
.target sm_100
.address_size 64

	// .globl	_Z23gemv_fp16_kernel_simpleP6__halfPKS_S2_iii
.extern .shared .align 16 .b8 x_shared[];

.visible .entry _Z23gemv_fp16_kernel_simpleP6__halfPKS_S2_iii(
	.param .u64 .ptr .align 1 _Z23gemv_fp16_kernel_simpleP6__halfPKS_S2_iii_param_0,
	.param .u64 .ptr .align 1 _Z23gemv_fp16_kernel_simpleP6__halfPKS_S2_iii_param_1,
	.param .u64 .ptr .align 1 _Z23gemv_fp16_kernel_simpleP6__halfPKS_S2_iii_param_2,
	.param .u32 _Z23gemv_fp16_kernel_simpleP6__halfPKS_S2_iii_param_3,
	.param .u32 _Z23gemv_fp16_kernel_simpleP6__halfPKS_S2_iii_param_4,
	.param .u32 _Z23gemv_fp16_kernel_simpleP6__halfPKS_S2_iii_param_5
)
{
	.reg .pred 	%p<28>;
	.reg .b16 	%rs<27>;
	.reg .b32 	%r<129>;
	.reg .b32 	%f<46>;
	.reg .b64 	%rd<40>;

	ld.param.u64 	%rd4, [_Z23gemv_fp16_kernel_simpleP6__halfPKS_S2_iii_param_0];
	ld.param.u64 	%rd5, [_Z23gemv_fp16_kernel_simpleP6__halfPKS_S2_iii_param_1];
	ld.param.u64 	%rd6, [_Z23gemv_fp16_kernel_simpleP6__halfPKS_S2_iii_param_2];
	ld.param.u32 	%r64, [_Z23gemv_fp16_kernel_simpleP6__halfPKS_S2_iii_param_3];
	ld.param.u32 	%r66, [_Z23gemv_fp16_kernel_simpleP6__halfPKS_S2_iii_param_4];
	ld.param.u32 	%r65, [_Z23gemv_fp16_kernel_simpleP6__halfPKS_S2_iii_param_5];
	cvta.to.global.u64 	%rd1, %rd5;
	cvta.to.global.u64 	%rd2, %rd6;
	mov.u32 	%r67, %ctaid.x;
	mov.u32 	%r1, %ntid.y;
	mov.u32 	%r2, %tid.y;
	mad.lo.s32 	%r3, %r67, %r1, %r2;
	setp.ge.s32 	%p1, %r3, %r66;
	@%p1 bra 	$L__BB0_37;
	mov.u32 	%r4, %ntid.x;
	mul.lo.s32 	%r5, %r4, %r1;
	add.s32 	%r68, %r5, %r64;
	add.s32 	%r69, %r68, -1;
	div.s32 	%r6, %r69, %r5;
	setp.lt.s32 	%p2, %r6, 1;
	@%p2 bra 	$L__BB0_18;
	mov.u32 	%r7, %tid.x;
	and.b32  	%r8, %r6, 3;
	setp.lt.u32 	%p3, %r6, 4;
	mov.b32 	%r120, 0;
	@%p3 bra 	$L__BB0_13;
	mul.lo.s32 	%r71, %r2, %r4;
	and.b32  	%r120, %r6, 2147483644;
	neg.s32 	%r119, %r120;
	add.s32 	%r72, %r2, %r1;
	mul.lo.s32 	%r73, %r4, %r72;
	add.s32 	%r118, %r7, %r73;
	shl.b32 	%r74, %r73, 1;
	mov.u32 	%r75, x_shared;
	add.s32 	%r12, %r75, %r74;
	shl.b32 	%r117, %r7, 1;
	shl.b32 	%r14, %r5, 3;
	shl.b32 	%r76, %r1, 1;
	add.s32 	%r77, %r2, %r76;
	mul.lo.s32 	%r78, %r4, %r77;
	add.s32 	%r116, %r7, %r78;
	shl.b32 	%r79, %r78, 1;
	add.s32 	%r16, %r75, %r79;
	mad.lo.s32 	%r80, %r1, 3, %r2;
	mul.lo.s32 	%r81, %r4, %r80;
	add.s32 	%r115, %r7, %r81;
	shl.b32 	%r82, %r81, 1;
	add.s32 	%r18, %r75, %r82;
	shl.b32 	%r83, %r71, 1;
	add.s32 	%r19, %r75, %r83;
	add.s32 	%r114, %r71, %r7;
$L__BB0_4:
	.pragma "nounroll";
	setp.ge.s32 	%p4, %r114, %r64;
	@%p4 bra 	$L__BB0_6;
	add.s32 	%r84, %r19, %r117;
	mul.wide.s32 	%rd7, %r114, 2;
	add.s64 	%rd8, %rd1, %rd7;
	ld.global.u16 	%rs1, [%rd8];
	st.shared.u16 	[%r84], %rs1;
$L__BB0_6:
	setp.ge.s32 	%p5, %r118, %r64;
	@%p5 bra 	$L__BB0_8;
	add.s32 	%r85, %r12, %r117;
	mul.wide.s32 	%rd9, %r118, 2;
	add.s64 	%rd10, %rd1, %rd9;
	ld.global.u16 	%rs2, [%rd10];
	st.shared.u16 	[%r85], %rs2;
$L__BB0_8:
	setp.ge.s32 	%p6, %r116, %r64;
	@%p6 bra 	$L__BB0_10;
	add.s32 	%r86, %r16, %r117;
	mul.wide.s32 	%rd11, %r116, 2;
	add.s64 	%rd12, %rd1, %rd11;
	ld.global.u16 	%rs3, [%rd12];
	st.shared.u16 	[%r86], %rs3;
$L__BB0_10:
	setp.ge.s32 	%p7, %r115, %r64;
	@%p7 bra 	$L__BB0_12;
	add.s32 	%r87, %r18, %r117;
	mul.wide.s32 	%rd13, %r115, 2;
	add.s64 	%rd14, %rd1, %rd13;
	ld.global.u16 	%rs4, [%rd14];
	st.shared.u16 	[%r87], %rs4;
$L__BB0_12:
	add.s32 	%r119, %r119, 4;
	shl.b32 	%r88, %r5, 2;
	add.s32 	%r118, %r118, %r88;
	add.s32 	%r117, %r117, %r14;
	add.s32 	%r116, %r116, %r88;
	add.s32 	%r115, %r115, %r88;
	add.s32 	%r114, %r114, %r88;
	setp.ne.s32 	%p8, %r119, 0;
	@%p8 bra 	$L__BB0_4;
$L__BB0_13:
	setp.eq.s32 	%p9, %r8, 0;
	@%p9 bra 	$L__BB0_18;
	mad.lo.s32 	%r89, %r1, %r120, %r2;
	mad.lo.s32 	%r123, %r4, %r89, %r7;
	shl.b32 	%r90, %r123, 1;
	mov.u32 	%r91, x_shared;
	add.s32 	%r122, %r91, %r90;
	shl.b32 	%r36, %r5, 1;
	neg.s32 	%r121, %r8;
$L__BB0_15:
	.pragma "nounroll";
	setp.ge.s32 	%p10, %r123, %r64;
	@%p10 bra 	$L__BB0_17;
	mul.wide.s32 	%rd15, %r123, 2;
	add.s64 	%rd16, %rd1, %rd15;
	ld.global.u16 	%rs5, [%rd16];
	st.shared.u16 	[%r122], %rs5;
$L__BB0_17:
	add.s32 	%r123, %r123, %r5;
	add.s32 	%r122, %r122, %r36;
	add.s32 	%r121, %r121, 1;
	setp.ne.s32 	%p11, %r121, 0;
	@%p11 bra 	$L__BB0_15;
$L__BB0_18:
	bar.sync 	0;
	mul.lo.s32 	%r92, %r64, %r3;
	cvt.s64.s32 	%rd3, %r92;
	setp.lt.s32 	%p12, %r65, 1;
	mov.f32 	%f41, 0f00000000;
	@%p12 bra 	$L__BB0_35;
	mov.u32 	%r44, %tid.x;
	and.b32  	%r45, %r65, 3;
	setp.lt.u32 	%p13, %r65, 4;
	mov.f32 	%f41, 0f00000000;
	mov.b32 	%r124, 0;
	@%p13 bra 	$L__BB0_30;
	and.b32  	%r124, %r65, 2147483644;
	mov.f32 	%f41, 0f00000000;
	mov.b32 	%r128, 0;
$L__BB0_21:
	.pragma "nounroll";
	shl.b32 	%r95, %r128, 5;
	add.s32 	%r58, %r95, %r44;
	setp.ge.s32 	%p14, %r58, %r64;
	shl.b32 	%r96, %r58, 1;
	mov.u32 	%r97, x_shared;
	add.s32 	%r59, %r97, %r96;
	@%p14 bra 	$L__BB0_23;
	cvt.s64.s32 	%rd17, %r58;
	add.s64 	%rd18, %rd17, %rd3;
	shl.b64 	%rd19, %rd18, 1;
	add.s64 	%rd20, %rd2, %rd19;
	ld.global.u16 	%rs7, [%rd20];
	ld.shared.u16 	%rs8, [%r59];
	// begin inline asm
	{mul.f16 %rs6,%rs7,%rs8;
}
	// end inline asm
	// begin inline asm
	{  cvt.f32.f16 %f21, %rs6;}

	// end inline asm
	add.f32 	%f41, %f41, %f21;
$L__BB0_23:
	add.s32 	%r60, %r58, 32;
	setp.ge.s32 	%p15, %r60, %r64;
	@%p15 bra 	$L__BB0_25;
	cvt.s64.s32 	%rd21, %r60;
	add.s64 	%rd22, %rd21, %rd3;
	shl.b64 	%rd23, %rd22, 1;
	add.s64 	%rd24, %rd2, %rd23;
	ld.global.u16 	%rs11, [%rd24];
	ld.shared.u16 	%rs12, [%r59+64];
	// begin inline asm
	{mul.f16 %rs10,%rs11,%rs12;
}
	// end inline asm
	// begin inline asm
	{  cvt.f32.f16 %f22, %rs10;}

	// end inline asm
	add.f32 	%f41, %f41, %f22;
$L__BB0_25:
	add.s32 	%r61, %r58, 64;
	setp.ge.s32 	%p16, %r61, %r64;
	@%p16 bra 	$L__BB0_27;
	cvt.s64.s32 	%rd25, %r61;
	add.s64 	%rd26, %rd25, %rd3;
	shl.b64 	%rd27, %rd26, 1;
	add.s64 	%rd28, %rd2, %rd27;
	ld.global.u16 	%rs15, [%rd28];
	ld.shared.u16 	%rs16, [%r59+128];
	// begin inline asm
	{mul.f16 %rs14,%rs15,%rs16;
}
	// end inline asm
	// begin inline asm
	{  cvt.f32.f16 %f23, %rs14;}

	// end inline asm
	add.f32 	%f41, %f41, %f23;
$L__BB0_27:
	add.s32 	%r62, %r58, 96;
	setp.ge.s32 	%p17, %r62, %r64;
	@%p17 bra 	$L__BB0_29;
	cvt.s64.s32 	%rd29, %r62;
	add.s64 	%rd30, %rd29, %rd3;
	shl.b64 	%rd31, %rd30, 1;
	add.s64 	%rd32, %rd2, %rd31;
	ld.global.u16 	%rs19, [%rd32];
	ld.shared.u16 	%rs20, [%r59+192];
	// begin inline asm
	{mul.f16 %rs18,%rs19,%rs20;
}
	// end inline asm
	// begin inline asm
	{  cvt.f32.f16 %f24, %rs18;}

	// end inline asm
	add.f32 	%f41, %f41, %f24;
$L__BB0_29:
	add.s32 	%r128, %r128, 4;
	setp.eq.s32 	%p18, %r128, %r124;
	@%p18 bra 	$L__BB0_30;
	bra.uni 	$L__BB0_21;
$L__BB0_30:
	setp.eq.s32 	%p19, %r45, 0;
	@%p19 bra 	$L__BB0_35;
	shl.b32 	%r98, %r124, 6;
	shl.b32 	%r99, %r44, 1;
	add.s32 	%r100, %r98, %r99;
	mov.u32 	%r101, x_shared;
	add.s32 	%r127, %r101, %r100;
	shl.b32 	%r102, %r124, 5;
	add.s32 	%r126, %r44, %r102;
	neg.s32 	%r125, %r45;
$L__BB0_32:
	.pragma "nounroll";
	setp.ge.s32 	%p20, %r126, %r64;
	@%p20 bra 	$L__BB0_34;
	cvt.s64.s32 	%rd33, %r126;
	add.s64 	%rd34, %rd3, %rd33;
	shl.b64 	%rd35, %rd34, 1;
	add.s64 	%rd36, %rd2, %rd35;
	ld.global.u16 	%rs23, [%rd36];
	ld.shared.u16 	%rs24, [%r127];
	// begin inline asm
	{mul.f16 %rs22,%rs23,%rs24;
}
	// end inline asm
	// begin inline asm
	{  cvt.f32.f16 %f25, %rs22;}

	// end inline asm
	add.f32 	%f41, %f41, %f25;
$L__BB0_34:
	add.s32 	%r127, %r127, 64;
	add.s32 	%r126, %r126, 32;
	add.s32 	%r125, %r125, 1;
	setp.eq.s32 	%p21, %r125, 0;
	@%p21 bra 	$L__BB0_35;
	bra.uni 	$L__BB0_32;
$L__BB0_35:
	mov.b32 	%r103, %f41;
	shfl.sync.bfly.b32	%r104|%p22, %r103, 16, 31, -1;
	mov.b32 	%f26, %r104;
	add.f32 	%f27, %f41, %f26;
	mov.b32 	%r105, %f27;
	shfl.sync.bfly.b32	%r106|%p23, %r105, 8, 31, -1;
	mov.b32 	%f28, %r106;
	add.f32 	%f29, %f27, %f28;
	mov.b32 	%r107, %f29;
	shfl.sync.bfly.b32	%r108|%p24, %r107, 4, 31, -1;
	mov.b32 	%f30, %r108;
	add.f32 	%f31, %f29, %f30;
	mov.b32 	%r109, %f31;
	shfl.sync.bfly.b32	%r110|%p25, %r109, 2, 31, -1;
	mov.b32 	%f32, %r110;
	add.f32 	%f33, %f31, %f32;
	mov.b32 	%r111, %f33;
	shfl.sync.bfly.b32	%r112|%p26, %r111, 1, 31, -1;
	mov.b32 	%f34, %r112;
	add.f32 	%f16, %f33, %f34;
	mov.u32 	%r113, %tid.x;
	setp.ne.s32 	%p27, %r113, 0;
	@%p27 bra 	$L__BB0_37;
	// begin inline asm
	{  cvt.rn.f16.f32 %rs26, %f16;}

	// end inline asm
	cvta.to.global.u64 	%rd37, %rd4;
	mul.wide.s32 	%rd38, %r3, 2;
	add.s64 	%rd39, %rd37, %rd38;
	st.global.u16 	[%rd39], %rs26;
$L__BB0_37:
	ret;

}
	// .globl	_Z16gemv_fp16_kernelP6__halfPKS_S2_iii
.visible .entry _Z16gemv_fp16_kernelP6__halfPKS_S2_iii(
	.param .u64 .ptr .align 1 _Z16gemv_fp16_kernelP6__halfPKS_S2_iii_param_0,
	.param .u64 .ptr .align 1 _Z16gemv_fp16_kernelP6__halfPKS_S2_iii_param_1,
	.param .u64 .ptr .align 1 _Z16gemv_fp16_kernelP6__halfPKS_S2_iii_param_2,
	.param .u32 _Z16gemv_fp16_kernelP6__halfPKS_S2_iii_param_3,
	.param .u32 _Z16gemv_fp16_kernelP6__halfPKS_S2_iii_param_4,
	.param .u32 _Z16gemv_fp16_kernelP6__halfPKS_S2_iii_param_5
)
{
	.reg .pred 	%p<32>;
	.reg .b16 	%rs<2>;
	.reg .b32 	%r<135>;
	.reg .b32 	%f<122>;
	.reg .b64 	%rd<86>;

	ld.param.u64 	%rd6, [_Z16gemv_fp16_kernelP6__halfPKS_S2_iii_param_0];
	ld.param.u64 	%rd7, [_Z16gemv_fp16_kernelP6__halfPKS_S2_iii_param_1];
	ld.param.u64 	%rd8, [_Z16gemv_fp16_kernelP6__halfPKS_S2_iii_param_2];
	ld.param.u32 	%r30, [_Z16gemv_fp16_kernelP6__halfPKS_S2_iii_param_3];
	ld.param.u32 	%r32, [_Z16gemv_fp16_kernelP6__halfPKS_S2_iii_param_4];
	ld.param.u32 	%r31, [_Z16gemv_fp16_kernelP6__halfPKS_S2_iii_param_5];
	cvta.to.global.u64 	%rd1, %rd7;
	cvta.to.global.u64 	%rd2, %rd8;
	mov.u32 	%r33, %ctaid.x;
	mov.u32 	%r34, %ntid.y;
	mov.u32 	%r35, %tid.y;
	mad.lo.s32 	%r1, %r33, %r34, %r35;
	setp.ge.s32 	%p1, %r1, %r32;
	@%p1 bra 	$L__BB1_44;
	mul.lo.s32 	%r36, %r30, %r1;
	cvt.s64.s32 	%rd3, %r36;
	setp.lt.s32 	%p2, %r31, 1;
	mov.f32 	%f113, 0f00000000;
	@%p2 bra 	$L__BB1_42;
	mov.u32 	%r38, %tid.x;
	shl.b32 	%r2, %r38, 1;
	and.b32  	%r3, %r31, 7;
	setp.lt.u32 	%p3, %r31, 8;
	mov.f32 	%f113, 0f00000000;
	mov.b32 	%r130, 0;
	@%p3 bra 	$L__BB1_21;
	and.b32  	%r130, %r31, 2147483640;
	neg.s32 	%r134, %r130;
	add.s32 	%r133, %r2, 256;
	mov.f32 	%f113, 0f00000000;
$L__BB1_4:
	.pragma "nounroll";
	add.s32 	%r39, %r133, -256;
	setp.ge.s32 	%p4, %r39, %r30;
	cvt.s64.s32 	%rd4, %r39;
	mul.wide.s32 	%rd9, %r39, 2;
	add.s64 	%rd5, %rd1, %rd9;
	@%p4 bra 	$L__BB1_6;
	add.s64 	%rd10, %rd4, %rd3;
	shl.b64 	%rd11, %rd10, 1;
	add.s64 	%rd12, %rd2, %rd11;
	ld.global.nc.u32 	%r41, [%rd12];
	ld.global.nc.u32 	%r42, [%rd5];
	// begin inline asm
	{mul.f16x2 %r40,%r41,%r42;
}
	// end inline asm
	// begin inline asm
	{.reg .f16 low,high;
  mov.b32 {low,high},%r40;
  cvt.f32.f16 %f43, low;}

	// end inline asm
	// begin inline asm
	{.reg .f16 low,high;
  mov.b32 {low,high},%r40;
  cvt.f32.f16 %f44, high;}

	// end inline asm
	add.f32 	%f45, %f43, %f44;
	add.f32 	%f113, %f113, %f45;
$L__BB1_6:
	add.s32 	%r22, %r133, -192;
	setp.ge.s32 	%p5, %r22, %r30;
	@%p5 bra 	$L__BB1_8;
	cvt.s64.s32 	%rd13, %r22;
	add.s64 	%rd14, %rd13, %rd3;
	shl.b64 	%rd15, %rd14, 1;
	add.s64 	%rd16, %rd2, %rd15;
	ld.global.nc.u32 	%r46, [%rd16];
	ld.global.nc.u32 	%r47, [%rd5+128];
	// begin inline asm
	{mul.f16x2 %r45,%r46,%r47;
}
	// end inline asm
	// begin inline asm
	{.reg .f16 low,high;
  mov.b32 {low,high},%r45;
  cvt.f32.f16 %f46, low;}

	// end inline asm
	// begin inline asm
	{.reg .f16 low,high;
  mov.b32 {low,high},%r45;
  cvt.f32.f16 %f47, high;}

	// end inline asm
	add.f32 	%f48, %f46, %f47;
	add.f32 	%f113, %f113, %f48;
$L__BB1_8:
	add.s32 	%r23, %r133, -128;
	setp.ge.s32 	%p6, %r23, %r30;
	@%p6 bra 	$L__BB1_10;
	cvt.s64.s32 	%rd17, %r23;
	add.s64 	%rd18, %rd17, %rd3;
	shl.b64 	%rd19, %rd18, 1;
	add.s64 	%rd20, %rd2, %rd19;
	ld.global.nc.u32 	%r51, [%rd20];
	ld.global.nc.u32 	%r52, [%rd5+256];
	// begin inline asm
	{mul.f16x2 %r50,%r51,%r52;
}
	// end inline asm
	// begin inline asm
	{.reg .f16 low,high;
  mov.b32 {low,high},%r50;
  cvt.f32.f16 %f49, low;}

	// end inline asm
	// begin inline asm
	{.reg .f16 low,high;
  mov.b32 {low,high},%r50;
  cvt.f32.f16 %f50, high;}

	// end inline asm
	add.f32 	%f51, %f49, %f50;
	add.f32 	%f113, %f113, %f51;
$L__BB1_10:
	add.s32 	%r24, %r133, -64;
	setp.ge.s32 	%p7, %r24, %r30;
	@%p7 bra 	$L__BB1_12;
	cvt.s64.s32 	%rd21, %r24;
	add.s64 	%rd22, %rd21, %rd3;
	shl.b64 	%rd23, %rd22, 1;
	add.s64 	%rd24, %rd2, %rd23;
	ld.global.nc.u32 	%r56, [%rd24];
	ld.global.nc.u32 	%r57, [%rd5+384];
	// begin inline asm
	{mul.f16x2 %r55,%r56,%r57;
}
	// end inline asm
	// begin inline asm
	{.reg .f16 low,high;
  mov.b32 {low,high},%r55;
  cvt.f32.f16 %f52, low;}

	// end inline asm
	// begin inline asm
	{.reg .f16 low,high;
  mov.b32 {low,high},%r55;
  cvt.f32.f16 %f53, high;}

	// end inline asm
	add.f32 	%f54, %f52, %f53;
	add.f32 	%f113, %f113, %f54;
$L__BB1_12:
	add.s32 	%r25, %r133, 192;
	setp.ge.s32 	%p8, %r133, %r30;
	@%p8 bra 	$L__BB1_14;
	cvt.s64.s32 	%rd25, %r133;
	add.s64 	%rd26, %rd25, %rd3;
	shl.b64 	%rd27, %rd26, 1;
	add.s64 	%rd28, %rd2, %rd27;
	ld.global.nc.u32 	%r61, [%rd28];
	ld.global.nc.u32 	%r62, [%rd5+512];
	// begin inline asm
	{mul.f16x2 %r60,%r61,%r62;
}
	// end inline asm
	// begin inline asm
	{.reg .f16 low,high;
  mov.b32 {low,high},%r60;
  cvt.f32.f16 %f55, low;}

	// end inline asm
	// begin inline asm
	{.reg .f16 low,high;
  mov.b32 {low,high},%r60;
  cvt.f32.f16 %f56, high;}

	// end inline asm
	add.f32 	%f57, %f55, %f56;
	add.f32 	%f113, %f113, %f57;
$L__BB1_14:
	add.s32 	%r26, %r133, 64;
	setp.ge.s32 	%p9, %r26, %r30;
	@%p9 bra 	$L__BB1_16;
	cvt.s64.s32 	%rd29, %r26;
	add.s64 	%rd30, %rd29, %rd3;
	shl.b64 	%rd31, %rd30, 1;
	add.s64 	%rd32, %rd2, %rd31;
	ld.global.nc.u32 	%r66, [%rd32];
	ld.global.nc.u32 	%r67, [%rd5+640];
	// begin inline asm
	{mul.f16x2 %r65,%r66,%r67;
}
	// end inline asm
	// begin inline asm
	{.reg .f16 low,high;
  mov.b32 {low,high},%r65;
  cvt.f32.f16 %f58, low;}

	// end inline asm
	// begin inline asm
	{.reg .f16 low,high;
  mov.b32 {low,high},%r65;
  cvt.f32.f16 %f59, high;}

	// end inline asm
	add.f32 	%f60, %f58, %f59;
	add.f32 	%f113, %f113, %f60;
$L__BB1_16:
	add.s32 	%r27, %r133, 128;
	setp.ge.s32 	%p10, %r27, %r30;
	@%p10 bra 	$L__BB1_18;
	cvt.s64.s32 	%rd33, %r27;
	add.s64 	%rd34, %rd33, %rd3;
	shl.b64 	%rd35, %rd34, 1;
	add.s64 	%rd36, %rd2, %rd35;
	ld.global.nc.u32 	%r71, [%rd36];
	ld.global.nc.u32 	%r72, [%rd5+768];
	// begin inline asm
	{mul.f16x2 %r70,%r71,%r72;
}
	// end inline asm
	// begin inline asm
	{.reg .f16 low,high;
  mov.b32 {low,high},%r70;
  cvt.f32.f16 %f61, low;}

	// end inline asm
	// begin inline asm
	{.reg .f16 low,high;
  mov.b32 {low,high},%r70;
  cvt.f32.f16 %f62, high;}

	// end inline asm
	add.f32 	%f63, %f61, %f62;
	add.f32 	%f113, %f113, %f63;
$L__BB1_18:
	setp.ge.s32 	%p11, %r25, %r30;
	@%p11 bra 	$L__BB1_20;
	cvt.s64.s32 	%rd37, %r25;
	add.s64 	%rd38, %rd37, %rd3;
	shl.b64 	%rd39, %rd38, 1;
	add.s64 	%rd40, %rd2, %rd39;
	ld.global.nc.u32 	%r76, [%rd40];
	ld.global.nc.u32 	%r77, [%rd5+896];
	// begin inline asm
	{mul.f16x2 %r75,%r76,%r77;
}
	// end inline asm
	// begin inline asm
	{.reg .f16 low,high;
  mov.b32 {low,high},%r75;
  cvt.f32.f16 %f64, low;}

	// end inline asm
	// begin inline asm
	{.reg .f16 low,high;
  mov.b32 {low,high},%r75;
  cvt.f32.f16 %f65, high;}

	// end inline asm
	add.f32 	%f66, %f64, %f65;
	add.f32 	%f113, %f113, %f66;
$L__BB1_20:
	add.s32 	%r134, %r134, 8;
	add.s32 	%r133, %r133, 512;
	setp.eq.s32 	%p12, %r134, 0;
	@%p12 bra 	$L__BB1_21;
	bra.uni 	$L__BB1_4;
$L__BB1_21:
	setp.eq.s32 	%p13, %r3, 0;
	@%p13 bra 	$L__BB1_42;
	and.b32  	%r8, %r31, 3;
	setp.lt.u32 	%p14, %r3, 4;
	@%p14 bra 	$L__BB1_32;
	shl.b32 	%r80, %r130, 6;
	add.s32 	%r9, %r80, %r2;
	setp.ge.s32 	%p15, %r9, %r30;
	@%p15 bra 	$L__BB1_25;
	cvt.s64.s32 	%rd41, %r9;
	add.s64 	%rd42, %rd41, %rd3;
	shl.b64 	%rd43, %rd42, 1;
	add.s64 	%rd44, %rd2, %rd43;
	ld.global.nc.u32 	%r82, [%rd44];
	mul.wide.s32 	%rd45, %r9, 2;
	add.s64 	%rd46, %rd1, %rd45;
	ld.global.nc.u32 	%r83, [%rd46];
	// begin inline asm
	{mul.f16x2 %r81,%r82,%r83;
}
	// end inline asm
	// begin inline asm
	{.reg .f16 low,high;
  mov.b32 {low,high},%r81;
  cvt.f32.f16 %f68, low;}

	// end inline asm
	// begin inline asm
	{.reg .f16 low,high;
  mov.b32 {low,high},%r81;
  cvt.f32.f16 %f69, high;}

	// end inline asm
	add.f32 	%f70, %f68, %f69;
	add.f32 	%f113, %f113, %f70;
$L__BB1_25:
	add.s32 	%r10, %r9, 64;
	setp.ge.s32 	%p16, %r10, %r30;
	@%p16 bra 	$L__BB1_27;
	cvt.s64.s32 	%rd47, %r10;
	add.s64 	%rd48, %rd47, %rd3;
	shl.b64 	%rd49, %rd48, 1;
	add.s64 	%rd50, %rd2, %rd49;
	ld.global.nc.u32 	%r87, [%rd50];
	mul.wide.s32 	%rd51, %r10, 2;
	add.s64 	%rd52, %rd1, %rd51;
	ld.global.nc.u32 	%r88, [%rd52];
	// begin inline asm
	{mul.f16x2 %r86,%r87,%r88;
}
	// end inline asm
	// begin inline asm
	{.reg .f16 low,high;
  mov.b32 {low,high},%r86;
  cvt.f32.f16 %f71, low;}

	// end inline asm
	// begin inline asm
	{.reg .f16 low,high;
  mov.b32 {low,high},%r86;
  cvt.f32.f16 %f72, high;}

	// end inline asm
	add.f32 	%f73, %f71, %f72;
	add.f32 	%f113, %f113, %f73;
$L__BB1_27:
	add.s32 	%r11, %r9, 128;
	setp.ge.s32 	%p17, %r11, %r30;
	@%p17 bra 	$L__BB1_29;
	cvt.s64.s32 	%rd53, %r11;
	add.s64 	%rd54, %rd53, %rd3;
	shl.b64 	%rd55, %rd54, 1;
	add.s64 	%rd56, %rd2, %rd55;
	ld.global.nc.u32 	%r92, [%rd56];
	mul.wide.s32 	%rd57, %r11, 2;
	add.s64 	%rd58, %rd1, %rd57;
	ld.global.nc.u32 	%r93, [%rd58];
	// begin inline asm
	{mul.f16x2 %r91,%r92,%r93;
}
	// end inline asm
	// begin inline asm
	{.reg .f16 low,high;
  mov.b32 {low,high},%r91;
  cvt.f32.f16 %f74, low;}

	// end inline asm
	// begin inline asm
	{.reg .f16 low,high;
  mov.b32 {low,high},%r91;
  cvt.f32.f16 %f75, high;}

	// end inline asm
	add.f32 	%f76, %f74, %f75;
	add.f32 	%f113, %f113, %f76;
$L__BB1_29:
	add.s32 	%r12, %r9, 192;
	setp.ge.s32 	%p18, %r12, %r30;
	@%p18 bra 	$L__BB1_31;
	cvt.s64.s32 	%rd59, %r12;
	add.s64 	%rd60, %rd59, %rd3;
	shl.b64 	%rd61, %rd60, 1;
	add.s64 	%rd62, %rd2, %rd61;
	ld.global.nc.u32 	%r97, [%rd62];
	mul.wide.s32 	%rd63, %r12, 2;
	add.s64 	%rd64, %rd1, %rd63;
	ld.global.nc.u32 	%r98, [%rd64];
	// begin inline asm
	{mul.f16x2 %r96,%r97,%r98;
}
	// end inline asm
	// begin inline asm
	{.reg .f16 low,high;
  mov.b32 {low,high},%r96;
  cvt.f32.f16 %f77, low;}

	// end inline asm
	// begin inline asm
	{.reg .f16 low,high;
  mov.b32 {low,high},%r96;
  cvt.f32.f16 %f78, high;}

	// end inline asm
	add.f32 	%f79, %f77, %f78;
	add.f32 	%f113, %f113, %f79;
$L__BB1_31:
	add.s32 	%r130, %r130, 4;
$L__BB1_32:
	setp.eq.s32 	%p19, %r8, 0;
	@%p19 bra 	$L__BB1_42;
	setp.eq.s32 	%p20, %r8, 1;
	@%p20 bra 	$L__BB1_39;
	shl.b32 	%r101, %r130, 6;
	add.s32 	%r15, %r101, %r2;
	setp.ge.s32 	%p21, %r15, %r30;
	@%p21 bra 	$L__BB1_36;
	cvt.s64.s32 	%rd65, %r15;
	add.s64 	%rd66, %rd65, %rd3;
	shl.b64 	%rd67, %rd66, 1;
	add.s64 	%rd68, %rd2, %rd67;
	ld.global.nc.u32 	%r103, [%rd68];
	mul.wide.s32 	%rd69, %r15, 2;
	add.s64 	%rd70, %rd1, %rd69;
	ld.global.nc.u32 	%r104, [%rd70];
	// begin inline asm
	{mul.f16x2 %r102,%r103,%r104;
}
	// end inline asm
	// begin inline asm
	{.reg .f16 low,high;
  mov.b32 {low,high},%r102;
  cvt.f32.f16 %f81, low;}

	// end inline asm
	// begin inline asm
	{.reg .f16 low,high;
  mov.b32 {low,high},%r102;
  cvt.f32.f16 %f82, high;}

	// end inline asm
	add.f32 	%f83, %f81, %f82;
	add.f32 	%f113, %f113, %f83;
$L__BB1_36:
	add.s32 	%r16, %r15, 64;
	setp.ge.s32 	%p22, %r16, %r30;
	@%p22 bra 	$L__BB1_38;
	cvt.s64.s32 	%rd71, %r16;
	add.s64 	%rd72, %rd71, %rd3;
	shl.b64 	%rd73, %rd72, 1;
	add.s64 	%rd74, %rd2, %rd73;
	ld.global.nc.u32 	%r108, [%rd74];
	mul.wide.s32 	%rd75, %r16, 2;
	add.s64 	%rd76, %rd1, %rd75;
	ld.global.nc.u32 	%r109, [%rd76];
	// begin inline asm
	{mul.f16x2 %r107,%r108,%r109;
}
	// end inline asm
	// begin inline asm
	{.reg .f16 low,high;
  mov.b32 {low,high},%r107;
  cvt.f32.f16 %f84, low;}

	// end inline asm
	// begin inline asm
	{.reg .f16 low,high;
  mov.b32 {low,high},%r107;
  cvt.f32.f16 %f85, high;}

	// end inline asm
	add.f32 	%f86, %f84, %f85;
	add.f32 	%f113, %f113, %f86;
$L__BB1_38:
	add.s32 	%r130, %r130, 2;
$L__BB1_39:
	and.b32  	%r112, %r31, 1;
	setp.eq.b32 	%p23, %r112, 1;
	not.pred 	%p24, %p23;
	@%p24 bra 	$L__BB1_42;
	shl.b32 	%r113, %r130, 6;
	add.s32 	%r19, %r113, %r2;
	setp.ge.s32 	%p25, %r19, %r30;
	@%p25 bra 	$L__BB1_42;
	cvt.s64.s32 	%rd77, %r19;
	add.s64 	%rd78, %rd77, %rd3;
	shl.b64 	%rd79, %rd78, 1;
	add.s64 	%rd80, %rd2, %rd79;
	ld.global.nc.u32 	%r115, [%rd80];
	mul.wide.s32 	%rd81, %r19, 2;
	add.s64 	%rd82, %rd1, %rd81;
	ld.global.nc.u32 	%r116, [%rd82];
	// begin inline asm
	{mul.f16x2 %r114,%r115,%r116;
}
	// end inline asm
	// begin inline asm
	{.reg .f16 low,high;
  mov.b32 {low,high},%r114;
  cvt.f32.f16 %f87, low;}

	// end inline asm
	// begin inline asm
	{.reg .f16 low,high;
  mov.b32 {low,high},%r114;
  cvt.f32.f16 %f88, high;}

	// end inline asm
	add.f32 	%f89, %f87, %f88;
	add.f32 	%f113, %f113, %f89;
$L__BB1_42:
	mov.b32 	%r119, %f113;
	shfl.sync.bfly.b32	%r120|%p26, %r119, 16, 31, -1;
	mov.b32 	%f90, %r120;
	add.f32 	%f91, %f113, %f90;
	mov.b32 	%r121, %f91;
	shfl.sync.bfly.b32	%r122|%p27, %r121, 8, 31, -1;
	mov.b32 	%f92, %r122;
	add.f32 	%f93, %f91, %f92;
	mov.b32 	%r123, %f93;
	shfl.sync.bfly.b32	%r124|%p28, %r123, 4, 31, -1;
	mov.b32 	%f94, %r124;
	add.f32 	%f95, %f93, %f94;
	mov.b32 	%r125, %f95;
	shfl.sync.bfly.b32	%r126|%p29, %r125, 2, 31, -1;
	mov.b32 	%f96, %r126;
	add.f32 	%f97, %f95, %f96;
	mov.b32 	%r127, %f97;
	shfl.sync.bfly.b32	%r128|%p30, %r127, 1, 31, -1;
	mov.b32 	%f98, %r128;
	add.f32 	%f38, %f97, %f98;
	mov.u32 	%r129, %tid.x;
	setp.ne.s32 	%p31, %r129, 0;
	@%p31 bra 	$L__BB1_44;
	// begin inline asm
	{  cvt.rn.f16.f32 %rs1, %f38;}

	// end inline asm
	cvta.to.global.u64 	%rd83, %rd6;
	mul.wide.s32 	%rd84, %r1, 2;
	add.s64 	%rd85, %rd83, %rd84;
	st.global.u16 	[%rd85], %rs1;
$L__BB1_44:
	ret;

}


// ===== COMPILED SASS (sm_100) =====

	.target	sm_100

	.elftype	@"ET_EXEC"


//--------------------- .note.nv.tkinfo           --------------------------
	.section	.note.nv.tkinfo,"",@"SHT_NOTE"
	.sectionflags	@"SHF_NOTE_NV_TKINFO"
	.tkinfo
        /*0018*/ 	.word	0x00000002
        /*0030*/ 	.string	""
        /*0030*/ 	.string	"ptxas"
        /*0030*/ 	.string	"Cuda compilation tools, release 13.0, V13.0.88"
        /*0030*/ 	.string	"Build cuda_13.0.r13.0/compiler.36424714_0"
        /*0030*/ 	.string	"-arch sm_100 -m 64 "



//--------------------- .note.nv.cuinfo           --------------------------
	.section	.note.nv.cuinfo,"",@"SHT_NOTE"
	.sectionflags	@"SHF_NOTE_NV_CUINFO"
        /*0018*/ 	.short	0x0002
        /*001a*/ 	.short	0x0064
        /*001c*/ 	.short	0x0082
	.zero		2


//--------------------- .nv.info                  --------------------------
	.section	.nv.info,"",@"SHT_CUDA_INFO"
	.align	4


	//----- nvinfo : EIATTR_REGCOUNT
	.align		4
        /*0000*/ 	.byte	0x04, 0x2f
        /*0002*/ 	.short	(.L_1 - .L_0)
	.align		4
.L_0:
        /*0004*/ 	.word	index@(_Z23gemv_fp16_kernel_simpleP6__halfPKS_S2_iii)
        /*0008*/ 	.word	0x00000020


	//----- nvinfo : EIATTR_FRAME_SIZE
	.align		4
.L_1:
        /*000c*/ 	.byte	0x04, 0x11
        /*000e*/ 	.short	(.L_3 - .L_2)
	.align		4
.L_2:
        /*0010*/ 	.word	index@(_Z23gemv_fp16_kernel_simpleP6__halfPKS_S2_iii)
        /*0014*/ 	.word	0x00000000


	//----- nvinfo : EIATTR_REGCOUNT
	.align		4
.L_3:
        /*0018*/ 	.byte	0x04, 0x2f
        /*001a*/ 	.short	(.L_5 - .L_4)
	.align		4
.L_4:
        /*001c*/ 	.word	index@(_Z16gemv_fp16_kernelP6__halfPKS_S2_iii)
        /*0020*/ 	.word	0x00000020


	//----- nvinfo : EIATTR_FRAME_SIZE
	.align		4
.L_5:
        /*0024*/ 	.byte	0x04, 0x11
        /*0026*/ 	.short	(.L_7 - .L_6)
	.align		4
.L_6:
        /*0028*/ 	.word	index@(_Z16gemv_fp16_kernelP6__halfPKS_S2_iii)
        /*002c*/ 	.word	0x00000000


	//----- nvinfo : EIATTR_MIN_STACK_SIZE
	.align		4
.L_7:
        /*0030*/ 	.byte	0x04, 0x12
        /*0032*/ 	.short	(.L_9 - .L_8)
	.align		4
.L_8:
        /*0034*/ 	.word	index@(_Z16gemv_fp16_kernelP6__halfPKS_S2_iii)
        /*0038*/ 	.word	0x00000000


	//----- nvinfo : EIATTR_MIN_STACK_SIZE
	.align		4
.L_9:
        /*003c*/ 	.byte	0x04, 0x12
        /*003e*/ 	.short	(.L_11 - .L_10)
	.align		4
.L_10:
        /*0040*/ 	.word	index@(_Z23gemv_fp16_kernel_simpleP6__halfPKS_S2_iii)
        /*0044*/ 	.word	0x00000000
.L_11:


//--------------------- .nv.compat                --------------------------
	.section	.nv.compat,"",@"SHT_CUDA_COMPAT_INFO"
	.align	4
        /*0000*/ 	.byte	0x02, 0x09, 0x00, 0x00, 0x02, 0x02, 0x01, 0x00, 0x02, 0x05, 0x05, 0x00, 0x03, 0x07, 0x01, 0x01
        /*0010*/ 	.byte	0x02, 0x03, 0x00, 0x00, 0x02, 0x06, 0x01, 0x00, 0x04, 0x0b, 0x08, 0x00, 0x09, 0x00, 0x00, 0x00
        /*0020*/ 	.byte	0x00, 0x00, 0x00, 0x00


//--------------------- .nv.info._Z16gemv_fp16_kernelP6__halfPKS_S2_iii --------------------------
	.section	.nv.info._Z16gemv_fp16_kernelP6__halfPKS_S2_iii,"",@"SHT_CUDA_INFO"
	.sectionflags	@""
	.align	4


	//----- nvinfo : EIATTR_CUDA_API_VERSION
	.align		4
        /*0000*/ 	.byte	0x04, 0x37
        /*0002*/ 	.short	(.L_13 - .L_12)
.L_12:
        /*0004*/ 	.word	0x00000082


	//----- nvinfo : EIATTR_KPARAM_INFO
	.align		4
.L_13:
        /*0008*/ 	.byte	0x04, 0x17
        /*000a*/ 	.short	(.L_15 - .L_14)
.L_14:
        /*000c*/ 	.word	0x00000000
        /*0010*/ 	.short	0x0005
        /*0012*/ 	.short	0x0020
        /*0014*/ 	.byte	0x00, 0xf0, 0x11, 0x00


	//----- nvinfo : EIATTR_KPARAM_INFO
	.align		4
.L_15:
        /*0018*/ 	.byte	0x04, 0x17
        /*001a*/ 	.short	(.L_17 - .L_16)
.L_16:
        /*001c*/ 	.word	0x00000000
        /*0020*/ 	.short	0x0004
        /*0022*/ 	.short	0x001c
        /*0024*/ 	.byte	0x00, 0xf0, 0x11, 0x00


	//----- nvinfo : EIATTR_KPARAM_INFO
	.align		4
.L_17:
        /*0028*/ 	.byte	0x04, 0x17
        /*002a*/ 	.short	(.L_19 - .L_18)
.L_18:
        /*002c*/ 	.word	0x00000000
        /*0030*/ 	.short	0x0003
        /*0032*/ 	.short	0x0018
        /*0034*/ 	.byte	0x00, 0xf0, 0x11, 0x00


	//----- nvinfo : EIATTR_KPARAM_INFO
	.align		4
.L_19:
        /*0038*/ 	.byte	0x04, 0x17
        /*003a*/ 	.short	(.L_21 - .L_20)
.L_20:
        /*003c*/ 	.word	0x00000000
        /*0040*/ 	.short	0x0002
        /*0042*/ 	.short	0x0010
        /*0044*/ 	.byte	0x00, 0xf5, 0x21, 0x00


	//----- nvinfo : EIATTR_KPARAM_INFO
	.align		4
.L_21:
        /*0048*/ 	.byte	0x04, 0x17
        /*004a*/ 	.short	(.L_23 - .L_22)
.L_22:
        /*004c*/ 	.word	0x00000000
        /*0050*/ 	.short	0x0001
        /*0052*/ 	.short	0x0008
        /*0054*/ 	.byte	0x00, 0xf5, 0x21, 0x00


	//----- nvinfo : EIATTR_KPARAM_INFO
	.align		4
.L_23:
        /*0058*/ 	.byte	0x04, 0x17
        /*005a*/ 	.short	(.L_25 - .L_24)
.L_24:
        /*005c*/ 	.word	0x00000000
        /*0060*/ 	.short	0x0000
        /*0062*/ 	.short	0x0000
        /*0064*/ 	.byte	0x00, 0xf5, 0x21, 0x00


	//----- nvinfo : EIATTR_SPARSE_MMA_MASK
	.align		4
.L_25:
        /*0068*/ 	.byte	0x03, 0x50
        /*006a*/ 	.short	0x0000


	//----- nvinfo : EIATTR_MAXREG_COUNT
	.align		4
        /*006c*/ 	.byte	0x03, 0x1b
        /*006e*/ 	.short	0x00ff


	//----- nvinfo : EIATTR_MERCURY_ISA_VERSION
	.align		4
        /*0070*/ 	.byte	0x03, 0x5f
        /*0072*/ 	.short	0x0101


	//----- nvinfo : EIATTR_COOP_GROUP_MASK_REGIDS
	.align		4
        /*0074*/ 	.byte	0x04, 0x29
        /*0076*/ 	.short	(.L_27 - .L_26)


	//   ....[0]....
.L_26:
        /*0078*/ 	.word	0xffffffff


	//   ....[1]....
        /*007c*/ 	.word	0xffffffff


	//   ....[2]....
        /*0080*/ 	.word	0xffffffff


	//   ....[3]....
        /*0084*/ 	.word	0xffffffff


	//   ....[4]....
        /*0088*/ 	.word	0xffffffff


	//----- nvinfo : EIATTR_COOP_GROUP_INSTR_OFFSETS
	.align		4
.L_27:
        /*008c*/ 	.byte	0x04, 0x28
        /*008e*/ 	.short	(.L_29 - .L_28)


	//   ....[0]....
.L_28:
        /*0090*/ 	.word	0x000018c0


	//   ....[1]....
        /*0094*/ 	.word	0x000018f0


	//   ....[2]....
        /*0098*/ 	.word	0x00001920


	//   ....[3]....
        /*009c*/ 	.word	0x00001940


	//   ....[4]....
        /*00a0*/ 	.word	0x00001960


	//----- nvinfo : EIATTR_VRC_CTA_INIT_COUNT
	.align		4
.L_29:
        /*00a4*/ 	.byte	0x02, 0x4a
	.zero		1
	.zero		1


	//----- nvinfo : EIATTR_EXIT_INSTR_OFFSETS
	.align		4
        /*00a8*/ 	.byte	0x04, 0x1c
        /*00aa*/ 	.short	(.L_31 - .L_30)


	//   ....[0]....
.L_30:
        /*00ac*/ 	.word	0x00000070


	//   ....[1]....
        /*00b0*/ 	.word	0x00001970


	//   ....[2]....
        /*00b4*/ 	.word	0x000019d0


	//----- nvinfo : EIATTR_CRS_STACK_SIZE
	.align		4
.L_31:
        /*00b8*/ 	.byte	0x04, 0x1e
        /*00ba*/ 	.short	(.L_33 - .L_32)
.L_32:
        /*00bc*/ 	.word	0x00000000


	//----- nvinfo : EIATTR_CBANK_PARAM_SIZE
	.align		4
.L_33:
        /*00c0*/ 	.byte	0x03, 0x19
        /*00c2*/ 	.short	0x0024


	//----- nvinfo : EIATTR_PARAM_CBANK
	.align		4
        /*00c4*/ 	.byte	0x04, 0x0a
        /*00c6*/ 	.short	(.L_35 - .L_34)
	.align		4
.L_34:
        /*00c8*/ 	.word	index@(.nv.constant0._Z16gemv_fp16_kernelP6__halfPKS_S2_iii)
        /*00cc*/ 	.short	0x0380
        /*00ce*/ 	.short	0x0024


	//----- nvinfo : EIATTR_SW_WAR
	.align		4
.L_35:
        /*00d0*/ 	.byte	0x04, 0x36
        /*00d2*/ 	.short	(.L_37 - .L_36)
.L_36:
        /*00d4*/ 	.word	0x00000008
.L_37:


//--------------------- .nv.info._Z23gemv_fp16_kernel_simpleP6__halfPKS_S2_iii --------------------------
	.section	.nv.info._Z23gemv_fp16_kernel_simpleP6__halfPKS_S2_iii,"",@"SHT_CUDA_INFO"
	.sectionflags	@""
	.align	4


	//----- nvinfo : EIATTR_CUDA_API_VERSION
	.align		4
        /*0000*/ 	.byte	0x04, 0x37
        /*0002*/ 	.short	(.L_39 - .L_38)
.L_38:
        /*0004*/ 	.word	0x00000082


	//----- nvinfo : EIATTR_KPARAM_INFO
	.align		4
.L_39:
        /*0008*/ 	.byte	0x04, 0x17
        /*000a*/ 	.short	(.L_41 - .L_40)
.L_40:
        /*000c*/ 	.word	0x00000000
        /*0010*/ 	.short	0x0005
        /*0012*/ 	.short	0x0020
        /*0014*/ 	.byte	0x00, 0xf0, 0x11, 0x00


	//----- nvinfo : EIATTR_KPARAM_INFO
	.align		4
.L_41:
        /*0018*/ 	.byte	0x04, 0x17
        /*001a*/ 	.short	(.L_43 - .L_42)
.L_42:
        /*001c*/ 	.word	0x00000000
        /*0020*/ 	.short	0x0004
        /*0022*/ 	.short	0x001c
        /*0024*/ 	.byte	0x00, 0xf0, 0x11, 0x00


	//----- nvinfo : EIATTR_KPARAM_INFO
	.align		4
.L_43:
        /*0028*/ 	.byte	0x04, 0x17
        /*002a*/ 	.short	(.L_45 - .L_44)
.L_44:
        /*002c*/ 	.word	0x00000000
        /*0030*/ 	.short	0x0003
        /*0032*/ 	.short	0x0018
        /*0034*/ 	.byte	0x00, 0xf0, 0x11, 0x00


	//----- nvinfo : EIATTR_KPARAM_INFO
	.align		4
.L_45:
        /*0038*/ 	.byte	0x04, 0x17
        /*003a*/ 	.short	(.L_47 - .L_46)
.L_46:
        /*003c*/ 	.word	0x00000000
        /*0040*/ 	.short	0x0002
        /*0042*/ 	.short	0x0010
        /*0044*/ 	.byte	0x00, 0xf5, 0x21, 0x00


	//----- nvinfo : EIATTR_KPARAM_INFO
	.align		4
.L_47:
        /*0048*/ 	.byte	0x04, 0x17
        /*004a*/ 	.short	(.L_49 - .L_48)
.L_48:
        /*004c*/ 	.word	0x00000000
        /*0050*/ 	.short	0x0001
        /*0052*/ 	.short	0x0008
        /*0054*/ 	.byte	0x00, 0xf5, 0x21, 0x00


	//----- nvinfo : EIATTR_KPARAM_INFO
	.align		4
.L_49:
        /*0058*/ 	.byte	0x04, 0x17
        /*005a*/ 	.short	(.L_51 - .L_50)
.L_50:
        /*005c*/ 	.word	0x00000000
        /*0060*/ 	.short	0x0000
        /*0062*/ 	.short	0x0000
        /*0064*/ 	.byte	0x00, 0xf5, 0x21, 0x00


	//----- nvinfo : EIATTR_SPARSE_MMA_MASK
	.align		4
.L_51:
        /*0068*/ 	.byte	0x03, 0x50
        /*006a*/ 	.short	0x0000


	//----- nvinfo : EIATTR_MAXREG_COUNT
	.align		4
        /*006c*/ 	.byte	0x03, 0x1b
        /*006e*/ 	.short	0x00ff


	//----- nvinfo : EIATTR_NUM_BARRIERS
	.align		4
        /*0070*/ 	.byte	0x02, 0x4c
        /*0072*/ 	.byte	0x01
	.zero		1


	//----- nvinfo : EIATTR_MERCURY_ISA_VERSION
	.align		4
        /*0074*/ 	.byte	0x03, 0x5f
        /*0076*/ 	.short	0x0101


	//----- nvinfo : EIATTR_COOP_GROUP_MASK_REGIDS
	.align		4
        /*0078*/ 	.byte	0x04, 0x29
        /*007a*/ 	.short	(.L_53 - .L_52)


	//   ....[0]....
.L_52:
        /*007c*/ 	.word	0xffffffff


	//   ....[1]....
        /*0080*/ 	.word	0xffffffff


	//   ....[2]....
        /*0084*/ 	.word	0xffffffff


	//   ....[3]....
        /*0088*/ 	.word	0xffffffff


	//   ....[4]....
        /*008c*/ 	.word	0xffffffff


	//----- nvinfo : EIATTR_COOP_GROUP_INSTR_OFFSETS
	.align		4
.L_53:
        /*0090*/ 	.byte	0x04, 0x28
        /*0092*/ 	.short	(.L_55 - .L_54)


	//   ....[0]....
.L_54:
        /*0094*/ 	.word	0x000017c0


	//   ....[1]....
        /*0098*/ 	.word	0x000017f0


	//   ....[2]....
        /*009c*/ 	.word	0x00001820


	//   ....[3]....
        /*00a0*/ 	.word	0x00001840


	//   ....[4]....
        /*00a4*/ 	.word	0x00001860


	//----- nvinfo : EIATTR_VRC_CTA_INIT_COUNT
	.align		4
.L_55:
        /*00a8*/ 	.byte	0x02, 0x4a
	.zero		1
	.zero		1


	//----- nvinfo : EIATTR_EXIT_INSTR_OFFSETS
	.align		4
        /*00ac*/ 	.byte	0x04, 0x1c
        /*00ae*/ 	.short	(.L_57 - .L_56)


	//   ....[0]....
.L_56:
        /*00b0*/ 	.word	0x00000070


	//   ....[1]....
        /*00b4*/ 	.word	0x00001870


	//   ....[2]....
        /*00b8*/ 	.word	0x000018d0


	//----- nvinfo : EIATTR_CBANK_PARAM_SIZE
	.align		4
.L_57:
        /*00bc*/ 	.byte	0x03, 0x19
        /*00be*/ 	.short	0x0024


	//----- nvinfo : EIATTR_PARAM_CBANK
	.align		4
        /*00c0*/ 	.byte	0x04, 0x0a
        /*00c2*/ 	.short	(.L_59 - .L_58)
	.align		4
.L_58:
        /*00c4*/ 	.word	index@(.nv.constant0._Z23gemv_fp16_kernel_simpleP6__halfPKS_S2_iii)
        /*00c8*/ 	.short	0x0380
        /*00ca*/ 	.short	0x0024


	//----- nvinfo : EIATTR_SW_WAR
	.align		4
.L_59:
        /*00cc*/ 	.byte	0x04, 0x36
        /*00ce*/ 	.short	(.L_61 - .L_60)
.L_60:
        /*00d0*/ 	.word	0x00000008
.L_61:


//--------------------- .nv.callgraph             --------------------------
	.section	.nv.callgraph,"",@"SHT_CUDA_CALLGRAPH"
	.align	4
	.sectionentsize	8
	.align		4
        /*0000*/ 	.word	0x00000000
	.align		4
        /*0004*/ 	.word	0xffffffff
	.align		4
        /*0008*/ 	.word	0x00000000
	.align		4
        /*000c*/ 	.word	0xfffffffe
	.align		4
        /*0010*/ 	.word	0x00000000
	.align		4
        /*0014*/ 	.word	0xfffffffd
	.align		4
        /*0018*/ 	.word	0x00000000
	.align		4
        /*001c*/ 	.word	0xfffffffc


//--------------------- .text._Z16gemv_fp16_kernelP6__halfPKS_S2_iii --------------------------
	.section	.text._Z16gemv_fp16_kernelP6__halfPKS_S2_iii,"ax",@progbits
	.align	128
        .global         _Z16gemv_fp16_kernelP6__halfPKS_S2_iii
        .type           _Z16gemv_fp16_kernelP6__halfPKS_S2_iii,@function
        .size           _Z16gemv_fp16_kernelP6__halfPKS_S2_iii,(.L_x_19 - _Z16gemv_fp16_kernelP6__halfPKS_S2_iii)
        .other          _Z16gemv_fp16_kernelP6__halfPKS_S2_iii,@"STO_CUDA_ENTRY STV_DEFAULT"
_Z16gemv_fp16_kernelP6__halfPKS_S2_iii:
.text._Z16gemv_fp16_kernelP6__halfPKS_S2_iii:
[----:B------:R-:W-:Y:S01]  /*0000*/  LDC R1, c[0x0][0x37c] ;  /* 0x0000df00ff017b82 */ /* 0x000fe20000000800 */
[----:B------:R-:W0:Y:S07]  /*0010*/  S2R R3, SR_TID.Y ;  /* 0x0000000000037919 */ /* 0x000e2e0000002200 */
[----:B------:R-:W0:Y:S01]  /*0020*/  S2UR UR4, SR_CTAID.X ;  /* 0x00000000000479c3 */ /* 0x000e220000002500 */
[----:B------:R-:W1:Y:S07]  /*0030*/  LDCU UR5, c[0x0][0x39c] ;  /* 0x00007380ff0577ac */ /* 0x000e6e0008000800 */
[----:B------:R-:W0:Y:S02]  /*0040*/  LDC R0, c[0x0][0x364] ;  /* 0x0000d900ff007b82 */ /* 0x000e240000000800 */
[----:B0-----:R-:W-:-:S05]  /*0050*/  IMAD R0, R0, UR4, R3 ;  /* 0x0000000400007c24 */ /* 0x001fca000f8e0203 */
[----:B-1----:R-:W-:-:S13]  /*0060*/  ISETP.GE.AND P0, PT, R0, UR5, PT ;  /* 0x0000000500007c0c */ /* 0x002fda000bf06270 */
[----:B------:R-:W-:Y:S05]  /*0070*/  @P0 EXIT ;  /* 0x000000000000094d */ /* 0x000fea0003800000 */
[----:B------:R-:W0:Y:S01]  /*0080*/  LDCU UR4, c[0x0][0x3a0] ;  /* 0x00007400ff0477ac */ /* 0x000e220008000800 */
[----:B------:R-:W-:Y:S01]  /*0090*/  HFMA2 R2, -RZ, RZ, 0, 0 ;  /* 0x00000000ff027431 */ /* 0x000fe200000001ff */
[----:B------:R-:W1:Y:S01]  /*00a0*/  LDCU.64 UR8, c[0x0][0x358] ;  /* 0x00006b00ff0877ac */ /* 0x000e620008000a00 */
[----:B0-----:R-:W-:-:S09]  /*00b0*/  UISETP.GE.AND UP0, UPT, UR4, 0x1, UPT ;  /* 0x000000010400788c */ /* 0x001fd2000bf06270 */
[----:B-1----:R-:W-:Y:S05]  /*00c0*/  BRA.U !UP0, `(.L_x_0) ;  /* 0x0000001508fc7547 */ /* 0x002fea000b800000 */
[----:B------:R-:W0:Y:S01]  /*00d0*/  S2R R5, SR_TID.X ;  /* 0x0000000000057919 */ /* 0x000e220000002100 */
[----:B------:R-:W1:Y:S01]  /*00e0*/  LDCU UR6, c[0x0][0x398] ;  /* 0x00007300ff0677ac */ /* 0x000e620008000800 */
[----:B------:R-:W-:Y:S01]  /*00f0*/  IMAD.MOV.U32 R2, RZ, RZ, RZ ;  /* 0x000000ffff027224 */ /* 0x000fe200078e00ff */
[----:B------:R-:W-:Y:S01]  /*0100*/  MOV R4, RZ ;  /* 0x000000ff00047202 */ /* 0x000fe20000000f00 */
[----:B------:R-:W-:Y:S02]  /*0110*/  UISETP.GE.U32.AND UP0, UPT, UR4, 0x8, UPT ;  /* 0x000000080400788c */ /* 0x000fe4000bf06070 */
[----:B------:R-:W-:Y:S01]  /*0120*/  ULOP3.LUT UR7, UR4, 0x7, URZ, 0xc0, !UPT ;  /* 0x0000000704077892 */ /* 0x000fe2000f8ec0ff */
[----:B-1----:R-:W-:-:S05]  /*0130*/  IMAD R3, R0, UR6, RZ ;  /* 0x0000000600037c24 */ /* 0x002fca000f8e02ff */
[----:B------:R-:W-:Y:S01]  /*0140*/  SHF.R.S32.HI R6, RZ, 0x1f, R3 ;  /* 0x0000001fff067819 */ /* 0x000fe20000011403 */
[----:B0-----:R-:W-:Y:S01]  /*0150*/  IMAD.SHL.U32 R5, R5, 0x2, RZ ;  /* 0x0000000205057824 */ /* 0x001fe200078e00ff */
[----:B------:R-:W-:Y:S06]  /*0160*/  BRA.U !UP0, `(.L_x_1) ;  /* 0x0000000d08cc7547 */ /* 0x000fec000b800000 */
[----:B------:R-:W-:Y:S01]  /*0170*/  ISETP.GE.AND P0, PT, R5, UR6, PT ;  /* 0x0000000605007c0c */ /* 0x000fe2000bf06270 */
[----:B------:R-:W0:-:S12]  /*0180*/  LDC.64 R12, c[0x0][0x388] ;  /* 0x0000e200ff0c7b82 */ /* 0x000e180000000a00 */
[----:B------:R-:W1:Y:S01]  /*0190*/  @!P0 LDC.64 R8, c[0x0][0x390] ;  /* 0x0000e400ff088b82 */ /* 0x000e620000000a00 */
[----:B------:R-:W-:-:S04]  /*01a0*/  @!P0 IADD3 R2, P1, PT, R3, R5, RZ ;  /* 0x0000000503028210 */ /* 0x000fc80007f3e0ff */
[C---:B------:R-:W-:Y:S01]  /*01b0*/  @!P0 LEA.HI.X.SX32 R4, R5.reuse, R6, 0x1, P1 ;  /* 0x0000000605048211 */ /* 0x040fe200008f0eff */
[----:B0-----:R-:W-:-:S05]  /*01c0*/  IMAD.WIDE R12, R5, 0x2, R12 ;  /* 0x00000002050c7825 */ /* 0x001fca00078e020c */
[----:B------:R-:W2:Y:S01]  /*01d0*/  @!P0 LDG.E.CONSTANT R7, desc[UR8][R12.64] ;  /* 0x000000080c078981 */ /* 0x000ea2000c1e9900 */
[----:B-1----:R-:W-:-:S04]  /*01e0*/  @!P0 LEA R8, P1, R2, R8, 0x1 ;  /* 0x0000000802088211 */ /* 0x002fc800078208ff */
[----:B------:R-:W-:-:S05]  /*01f0*/  @!P0 LEA.HI.X R9, R2, R9, R4, 0x1, P1 ;  /* 0x0000000902098211 */ /* 0x000fca00008f0c04 */
[----:B------:R-:W2:Y:S01]  /*0200*/  @!P0 LDG.E.CONSTANT R8, desc[UR8][R8.64] ;  /* 0x0000000808088981 */ /* 0x000ea2000c1e9900 */
[----:B------:R-:W-:-:S04]  /*0210*/  IADD3 R4, PT, PT, R5, 0x40, RZ ;  /* 0x0000004005047810 */ /* 0x000fc80007ffe0ff */
[----:B------:R-:W-:Y:S01]  /*0220*/  ISETP.GE.AND P6, PT, R4, UR6, PT ;  /* 0x0000000604007c0c */ /* 0x000fe2000bfc6270 */
[----:B------:R-:W-:-:S05]  /*0230*/  VIADD R11, R5, 0x80 ;  /* 0x00000080050b7836 */ /* 0x000fca0000000000 */
[----:B------:R-:W-:Y:S02]  /*0240*/  ISETP.GE.AND P5, PT, R11, UR6, PT ;  /* 0x000000060b007c0c */ /* 0x000fe4000bfa6270 */
[----:B------:R-:W-:-:S05]  /*0250*/  IADD3 R10, PT, PT, R5, 0xc0, RZ ;  /* 0x000000c0050a7810 */ /* 0x000fca0007ffe0ff */
[----:B------:R-:W0:Y:S01]  /*0260*/  @!P6 LDC.64 R20, c[0x0][0x390] ;  /* 0x0000e400ff14eb82 */ /* 0x000e220000000a00 */
[----:B------:R-:W-:Y:S02]  /*0270*/  ISETP.GE.AND P4, PT, R10, UR6, PT ;  /* 0x000000060a007c0c */ /* 0x000fe4000bf86270 */
[----:B------:R-:W-:-:S05]  /*0280*/  IADD3 R23, PT, PT, R5, 0x100, RZ ;  /* 0x0000010005177810 */ /* 0x000fca0007ffe0ff */
[----:B------:R-:W1:Y:S01]  /*0290*/  @!P5 LDC.64 R14, c[0x0][0x390] ;  /* 0x0000e400ff0edb82 */ /* 0x000e620000000a00 */
[----:B------:R-:W-:Y:S02]  /*02a0*/  ISETP.GE.AND P3, PT, R23, UR6, PT ;  /* 0x0000000617007c0c */ /* 0x000fe4000bf66270 */
[----:B------:R-:W-:Y:S01]  /*02b0*/  @!P6 IADD3 R16, P1, PT, R3, R4, RZ ;  /* 0x000000040310e210 */ /* 0x000fe20007f3e0ff */
[----:B------:R-:W-:-:S03]  /*02c0*/  VIADD R22, R5, 0x140 ;  /* 0x0000014005167836 */ /* 0x000fc60000000000 */
[----:B------:R-:W-:Y:S02]  /*02d0*/  @!P6 LEA.HI.X.SX32 R4, R4, R6, 0x1, P1 ;  /* 0x000000060404e211 */ /* 0x000fe400008f0eff */
[----:B------:R-:W-:-:S05]  /*02e0*/  ISETP.GE.AND P2, PT, R22, UR6, PT ;  /* 0x0000000616007c0c */ /* 0x000fca000bf46270 */
[----:B------:R-:W3:Y:S01]  /*02f0*/  @!P3 LDG.E.CONSTANT R25, desc[UR8][R12.64+0x200] ;  /* 0x000200080c19b981 */ /* 0x000ee2000c1e9900 */
[----:B0-----:R-:W-:-:S04]  /*0300*/  @!P6 LEA R20, P1, R16, R20, 0x1 ;  /* 0x000000141014e211 */ /* 0x001fc800078208ff */
[----:B------:R-:W-:Y:S02]  /*0310*/  @!P6 LEA.HI.X R21, R16, R21, R4, 0x1, P1 ;  /* 0x000000151015e211 */ /* 0x000fe400008f0c04 */
[----:B------:R-:W-:Y:S01]  /*0320*/  @!P5 IADD3 R18, P1, PT, R3, R11, RZ ;  /* 0x0000000b0312d210 */ /* 0x000fe20007f3e0ff */
[----:B------:R-:W0:Y:S01]  /*0330*/  @!P3 LDC.64 R16, c[0x0][0x390] ;  /* 0x0000e400ff10bb82 */ /* 0x000e220000000a00 */
[----:B------:R-:W4:Y:S02]  /*0340*/  @!P2 LDG.E.CONSTANT R26, desc[UR8][R12.64+0x280] ;  /* 0x000280080c1aa981 */ /* 0x000f24000c1e9900 */
[----:B------:R-:W-:Y:S02]  /*0350*/  @!P5 LEA.HI.X.SX32 R11, R11, R6, 0x1, P1 ;  /* 0x000000060b0bd211 */ /* 0x000fe400008f0eff */
[----:B------:R-:W-:Y:S01]  /*0360*/  P2R R4, PR, RZ, 0x40 ;  /* 0x00000040ff047803 */ /* 0x000fe20000000000 */
[----:B--2---:R-:W-:Y:S02]  /*0370*/  @!P0 HMUL2 R7, R8, R7 ;  /* 0x0000000708078232 */ /* 0x004fe40000000000 */
[----:B------:R-:W2:Y:S03]  /*0380*/  @!P4 LDC.64 R8, c[0x0][0x390] ;  /* 0x0000e400ff08cb82 */ /* 0x000ea60000000a00 */
[----:B------:R-:W-:-:S02]  /*0390*/  @!P0 HADD2.F32 R2, -RZ, R7.H0_H0 ;  /* 0x20000007ff028230 */ /* 0x000fc40000004100 */
[----:B------:R-:W-:-:S05]  /*03a0*/  @!P0 HADD2.F32 R7, -RZ, R7.H1_H1 ;  /* 0x30000007ff078230 */ /* 0x000fca0000004100 */
[----:B------:R-:W-:Y:S01]  /*03b0*/  @!P0 FADD R7, R2, R7 ;  /* 0x0000000702078221 */ /* 0x000fe20000000000 */
[----:B------:R-:W-:-:S03]  /*03c0*/  MOV R2, RZ ;  /* 0x000000ff00027202 */ /* 0x000fc60000000f00 */
[----:B------:R-:W-:Y:S01]  /*03d0*/  @!P0 FADD R2, RZ, R7 ;  /* 0x00000007ff028221 */ /* 0x000fe20000000000 */
[----:B------:R-:W-:Y:S02]  /*03e0*/  IADD3 R7, PT, PT, R5, 0x180, RZ ;  /* 0x0000018005077810 */ /* 0x000fe40007ffe0ff */
[C---:B-1----:R-:W-:Y:S02]  /*03f0*/  @!P5 LEA R14, P0, R18.reuse, R14, 0x1 ;  /* 0x0000000e120ed211 */ /* 0x042fe400078008ff */
[----:B------:R-:W-:Y:S02]  /*0400*/  ISETP.GE.AND P1, PT, R7, UR6, PT ;  /* 0x0000000607007c0c */ /* 0x000fe4000bf26270 */
[----:B------:R-:W-:Y:S02]  /*0410*/  @!P5 LEA.HI.X R15, R18, R15, R11, 0x1, P0 ;  /* 0x0000000f120fd211 */ /* 0x000fe400000f0c0b */
[----:B------:R-:W-:Y:S01]  /*0420*/  @!P4 IADD3 R11, P0, PT, R3, R10, RZ ;  /* 0x0000000a030bc210 */ /* 0x000fe20007f1e0ff */
[----:B------:R-:W1:Y:S02]  /*0430*/  @!P2 LDC.64 R18, c[0x0][0x390] ;  /* 0x0000e400ff12ab82 */ /* 0x000e640000000a00 */
[----:B------:R-:W5:Y:S01]  /*0440*/  @!P5 LDG.E.CONSTANT R14, desc[UR8][R14.64] ;  /* 0x000000080e0ed981 */ /* 0x000f62000c1e9900 */
[----:B------:R-:W-:-:S02]  /*0450*/  @!P4 LEA.HI.X.SX32 R10, R10, R6, 0x1, P0 ;  /* 0x000000060a0ac211 */ /* 0x000fc400000f0eff */
[----:B--2---:R-:W-:-:S04]  /*0460*/  @!P4 LEA R8, P0, R11, R8, 0x1 ;  /* 0x000000080b08c211 */ /* 0x004fc800078008ff */
[----:B------:R-:W-:Y:S02]  /*0470*/  @!P4 LEA.HI.X R9, R11, R9, R10, 0x1, P0 ;  /* 0x000000090b09c211 */ /* 0x000fe400000f0c0a */
[----:B------:R-:W-:Y:S01]  /*0480*/  @!P3 IADD3 R24, P0, PT, R3, R23, RZ ;  /* 0x000000170318b210 */ /* 0x000fe20007f1e0ff */
[----:B------:R-:W2:Y:S03]  /*0490*/  @!P1 LDC.64 R10, c[0x0][0x390] ;  /* 0x0000e400ff0a9b82 */ /* 0x000ea60000000a00 */
[----:B------:R-:W-:Y:S01]  /*04a0*/  @!P3 LEA.HI.X.SX32 R23, R23, R6, 0x1, P0 ;  /* 0x000000061717b211 */ /* 0x000fe200000f0eff */
[----:B------:R-:W5:Y:S01]  /*04b0*/  @!P4 LDG.E.CONSTANT R9, desc[UR8][R8.64] ;  /* 0x000000080809c981 */ /* 0x000f62000c1e9900 */
[----:B0-----:R-:W-:-:S04]  /*04c0*/  @!P3 LEA R16, P0, R24, R16, 0x1 ;  /* 0x000000101810b211 */ /* 0x001fc800078008ff */
[----:B------:R-:W-:Y:S02]  /*04d0*/  @!P3 LEA.HI.X R17, R24, R17, R23, 0x1, P0 ;  /* 0x000000111811b211 */ /* 0x000fe400000f0c17 */
[----:B------:R-:W-:-:S03]  /*04e0*/  @!P2 IADD3 R23, P0, PT, R3, R22, RZ ;  /* 0x000000160317a210 */ /* 0x000fc60007f1e0ff */
[----:B------:R-:W3:Y:S01]  /*04f0*/  @!P3 LDG.E.CONSTANT R16, desc[UR8][R16.64] ;  /* 0x000000081010b981 */ /* 0x000ee2000c1e9900 */
[----:B------:R-:W-:Y:S02]  /*0500*/  @!P2 LEA.HI.X.SX32 R22, R22, R6, 0x1, P0 ;  /* 0x000000061616a211 */ /* 0x000fe400000f0eff */
[----:B-1----:R-:W-:-:S04]  /*0510*/  @!P2 LEA R18, P0, R23, R18, 0x1 ;  /* 0x000000121712a211 */ /* 0x002fc800078008ff */
[----:B------:R-:W-:Y:S02]  /*0520*/  @!P2 LEA.HI.X R19, R23, R19, R22, 0x1, P0 ;  /* 0x000000131713a211 */ /* 0x000fe400000f0c16 */
[----:B------:R-:W-:-:S04]  /*0530*/  @!P1 IADD3 R22, P0, PT, R3, R7, RZ ;  /* 0x0000000703169210 */ /* 0x000fc80007f1e0ff */
[----:B------:R-:W-:Y:S01]  /*0540*/  @!P1 LEA.HI.X.SX32 R23, R7, R6, 0x1, P0 ;  /* 0x0000000607179211 */ /* 0x000fe200000f0eff */
[----:B------:R-:W-:Y:S01]  /*0550*/  VIADD R7, R5, 0x1c0 ;  /* 0x000001c005077836 */ /* 0x000fe20000000000 */
[C---:B--2---:R-:W-:Y:S01]  /*0560*/  @!P1 LEA R10, P0, R22.reuse, R10, 0x1 ;  /* 0x0000000a160a9211 */ /* 0x044fe200078008ff */
[----:B------:R-:W4:Y:S03]  /*0570*/  @!P2 LDG.E.CONSTANT R19, desc[UR8][R18.64] ;  /* 0x000000081213a981 */ /* 0x000f26000c1e9900 */
[----:B------:R-:W-:Y:S02]  /*0580*/  @!P1 LEA.HI.X R11, R22, R11, R23, 0x1, P0 ;  /* 0x0000000b160b9211 */ /* 0x000fe400000f0c17 */
[----:B------:R-:W-:-:S04]  /*0590*/  ISETP.GE.AND P0, PT, R7, UR6, PT ;  /* 0x0000000607007c0c */ /* 0x000fc8000bf06270 */
[----:B------:R-:W2:Y:S09]  /*05a0*/  @!P1 LDG.E.CONSTANT R11, desc[UR8][R10.64] ;  /* 0x000000080a0b9981 */ /* 0x000eb2000c1e9900 */
[----:B------:R-:W0:Y:S01]  /*05b0*/  @!P0 LDC.64 R22, c[0x0][0x390] ;  /* 0x0000e400ff168b82 */ /* 0x000e220000000a00 */
[----:B------:R-:W-:Y:S01]  /*05c0*/  @!P0 IADD3 R24, P6, PT, R3, R7, RZ ;  /* 0x0000000703188210 */ /* 0x000fe20007fde0ff */
[----:B------:R-:W2:Y:S03]  /*05d0*/  @!P0 LDG.E.CONSTANT R27, desc[UR8][R12.64+0x380] ;  /* 0x000380080c1b8981 */ /* 0x000ea6000c1e9900 */
[----:B------:R-:W-:-:S02]  /*05e0*/  @!P0 LEA.HI.X.SX32 R7, R7, R6, 0x1, P6 ;  /* 0x0000000607078211 */ /* 0x000fc400030f0eff */
[----:B0-----:R-:W-:-:S04]  /*05f0*/  @!P0 LEA R22, P6, R24, R22, 0x1 ;  /* 0x0000001618168211 */ /* 0x001fc800078c08ff */
[----:B------:R-:W-:Y:S02]  /*0600*/  @!P0 LEA.HI.X R23, R24, R23, R7, 0x1, P6 ;  /* 0x0000001718178211 */ /* 0x000fe400030f0c07 */
[----:B------:R-:W-:Y:S01]  /*0610*/  ISETP.NE.AND P6, PT, R4, RZ, PT ;  /* 0x000000ff0400720c */ /* 0x000fe20003fc5270 */
[----:B------:R-:W5:Y:S04]  /*0620*/  @!P5 LDG.E.CONSTANT R7, desc[UR8][R12.64+0x100] ;  /* 0x000100080c07d981 */ /* 0x000f68000c1e9900 */
[----:B------:R-:W2:Y:S04]  /*0630*/  @!P4 LDG.E.CONSTANT R24, desc[UR8][R12.64+0x180] ;  /* 0x000180080c18c981 */ /* 0x000ea8000c1e9900 */
[----:B------:R-:W2:Y:S04]  /*0640*/  @!P0 LDG.E.CONSTANT R22, desc[UR8][R22.64] ;  /* 0x0000000816168981 */ /* 0x000ea8000c1e9900 */
[----:B------:R-:W2:Y:S04]  /*0650*/  @!P6 LDG.E.CONSTANT R21, desc[UR8][R20.64] ;  /* 0x000000081415e981 */ /* 0x000ea8000c1e9900 */
[----:B------:R-:W2:Y:S04]  /*0660*/  @!P6 LDG.E.CONSTANT R4, desc[UR8][R12.64+0x80] ;  /* 0x000080080c04e981 */ /* 0x000ea8000c1e9900 */
[----:B------:R-:W2:Y:S01]  /*0670*/  @!P1 LDG.E.CONSTANT R20, desc[UR8][R12.64+0x300] ;  /* 0x000300080c149981 */ /* 0x000ea2000c1e9900 */
[----:B------:R-:W-:-:S04]  /*0680*/  ULOP3.LUT UR4, UR4, 0x7ffffff8, URZ, 0xc0, !UPT ;  /* 0x7ffffff804047892 */ /* 0x000fc8000f8ec0ff */
[----:B------:R-:W-:-:S04]  /*0690*/  UIADD3 UR5, UPT, UPT, -UR4, 0x8, URZ ;  /* 0x0000000804057890 */ /* 0x000fc8000fffe1ff */
[----:B------:R-:W-:Y:S01]  /*06a0*/  UISETP.NE.AND UP0, UPT, UR5, URZ, UPT ;  /* 0x000000ff0500728c */ /* 0x000fe2000bf05270 */
[----:B---3--:R-:W-:Y:S02]  /*06b0*/  @!P3 HMUL2 R16, R16, R25 ;  /* 0x000000191010b232 */ /* 0x008fe40000000000 */
[----:B----4-:R-:W-:Y:S02]  /*06c0*/  @!P2 HFMA2 R19, R19, R26, -RZ ;  /* 0x0000001a1313a231 */ /* 0x010fe400001000ff */
[----:B-----5:R-:W-:Y:S02]  /*06d0*/  @!P5 HMUL2 R7, R14, R7 ;  /* 0x000000070e07d232 */ /* 0x020fe40000000000 */
[----:B--2---:R-:W-:Y:S02]  /*06e0*/  @!P4 HFMA2 R9, R9, R24, -RZ ;  /* 0x000000180909c231 */ /* 0x004fe400001000ff */
[----:B------:R-:W-:-:S05]  /*06f0*/  @!P6 HFMA2 R4, R21, R4, -RZ ;  /* 0x000000041504e231 */ /* 0x000fca00001000ff */
[--C-:B------:R-:W-:Y:S02]  /*0700*/  @!P6 HADD2.F32 R8, -RZ, R4.reuse.H0_H0 ;  /* 0x20000004ff08e230 */ /* 0x100fe40000004100 */
[----:B------:R-:W-:Y:S02]  /*0710*/  @!P6 HADD2.F32 R15, -RZ, R4.H1_H1 ;  /* 0x30000004ff0fe230 */ /* 0x000fe40000004100 */
[--C-:B------:R-:W-:Y:S02]  /*0720*/  @!P5 HADD2.F32 R4, -RZ, R7.reuse.H0_H0 ;  /* 0x20000007ff04d230 */ /* 0x100fe40000004100 */
[----:B------:R-:W-:Y:S02]  /*0730*/  @!P5 HADD2.F32 R7, -RZ, R7.H1_H1 ;  /* 0x30000007ff07d230 */ /* 0x000fe40000004100 */
[----:B------:R-:W-:-:S03]  /*0740*/  @!P6 FADD R15, R8, R15 ;  /* 0x0000000f080fe221 */ /* 0x000fc60000000000 */
[----:B------:R-:W-:Y:S01]  /*0750*/  @!P5 FADD R7, R4, R7 ;  /* 0x000000070407d221 */ /* 0x000fe20000000000 */
[--C-:B------:R-:W-:Y:S02]  /*0760*/  @!P4 HADD2.F32 R4, -RZ, R9.reuse.H0_H0 ;  /* 0x20000009ff04c230 */ /* 0x100fe40000004100 */
[----:B------:R-:W-:Y:S01]  /*0770*/  @!P6 FADD R2, R2, R15 ;  /* 0x0000000f0202e221 */ /* 0x000fe20000000000 */
[----:B------:R-:W-:-:S03]  /*0780*/  @!P4 HADD2.F32 R9, -RZ, R9.H1_H1 ;  /* 0x30000009ff09c230 */ /* 0x000fc60000004100 */
[----:B------:R-:W-:Y:S01]  /*0790*/  @!P5 FADD R2, R2, R7 ;  /* 0x000000070202d221 */ /* 0x000fe20000000000 */
[--C-:B------:R-:W-:Y:S02]  /*07a0*/  @!P3 HADD2.F32 R7, -RZ, R16.reuse.H1_H1 ;  /* 0x30000010ff07b230 */ /* 0x100fe40000004100 */
[----:B------:R-:W-:Y:S01]  /*07b0*/  @!P4 FADD R9, R4, R9 ;  /* 0x000000090409c221 */ /* 0x000fe20000000000 */
[----:B------:R-:W-:Y:S02]  /*07c0*/  @!P3 HADD2.F32 R4, -RZ, R16.H0_H0 ;  /* 0x20000010ff04b230 */ /* 0x000fe40000004100 */
[----:B------:R-:W-:Y:S02]  /*07d0*/  @!P0 HFMA2 R22, R22, R27, -RZ ;  /* 0x0000001b16168231 */ /* 0x000fe400001000ff */
[----:B------:R-:W-:Y:S02]  /*07e0*/  @!P1 HMUL2 R11, R11, R20 ;  /* 0x000000140b0b9232 */ /* 0x000fe40000000000 */
[----:B------:R-:W-:Y:S01]  /*07f0*/  @!P3 FADD R7, R4, R7 ;  /* 0x000000070407b221 */ /* 0x000fe20000000000 */
[----:B------:R-:W-:-:S02]  /*0800*/  @!P2 HADD2.F32 R4, -RZ, R19.H0_H0 ;  /* 0x20000013ff04a230 */ /* 0x000fc40000004100 */
[----:B------:R-:W-:Y:S02]  /*0810*/  @!P2 HADD2.F32 R19, -RZ, R19.H1_H1 ;  /* 0x30000013ff13a230 */ /* 0x000fe40000004100 */
[----:B------:R-:W-:-:S03]  /*0820*/  @!P4 FADD R2, R2, R9 ;  /* 0x000000090202c221 */ /* 0x000fc60000000000 */
[----:B------:R-:W-:Y:S01]  /*0830*/  @!P2 FADD R19, R4, R19 ;  /* 0x000000130413a221 */ /* 0x000fe20000000000 */
[--C-:B------:R-:W-:Y:S02]  /*0840*/  @!P1 HADD2.F32 R4, -RZ, R11.reuse.H0_H0 ;  /* 0x2000000bff049230 */ /* 0x100fe40000004100 */
[----:B------:R-:W-:Y:S01]  /*0850*/  @!P3 FADD R2, R2, R7 ;  /* 0x000000070202b221 */ /* 0x000fe20000000000 */
[----:B------:R-:W-:Y:S02]  /*0860*/  @!P1 HADD2.F32 R11, -RZ, R11.H1_H1 ;  /* 0x3000000bff0b9230 */ /* 0x000fe40000004100 */
[--C-:B------:R-:W-:Y:S02]  /*0870*/  @!P0 HADD2.F32 R7, -RZ, R22.reuse.H0_H0 ;  /* 0x20000016ff078230 */ /* 0x100fe40000004100 */
[----:B------:R-:W-:Y:S01]  /*0880*/  @!P2 FADD R2, R2, R19 ;  /* 0x000000130202a221 */ /* 0x000fe20000000000 */
[----:B------:R-:W-:Y:S02]  /*0890*/  @!P0 HADD2.F32 R22, -RZ, R22.H1_H1 ;  /* 0x30000016ff168230 */ /* 0x000fe40000004100 */
[----:B------:R-:W-:-:S03]  /*08a0*/  @!P1 FADD R11, R4, R11 ;  /* 0x0000000b040b9221 */ /* 0x000fc60000000000 */
[----:B------:R-:W-:Y:S01]  /*08b0*/  @!P0 FADD R7, R7, R22 ;  /* 0x0000001607078221 */ /* 0x000fe20000000000 */
[----:B------:R-:W-:Y:S01]  /*08c0*/  @!P1 FADD R2, R2, R11 ;  /* 0x0000000b02029221 */ /* 0x000fe20000000000 */
[----:B------:R-:W-:-:S03]  /*08d0*/  MOV R4, UR4 ;  /* 0x0000000400047c02 */ /* 0x000fc60008000f00 */
[----:B------:R-:W-:Y:S01]  /*08e0*/  @!P0 FADD R2, R2, R7 ;  /* 0x0000000702028221 */ /* 0x000fe20000000000 */
[----:B------:R-:W-:Y:S06]  /*08f0*/  BRA.U !UP0, `(.L_x_1) ;  /* 0x0000000508e87547 */ /* 0x000fec000b800000 */
[----:B------:R-:W0:Y:S01]  /*0900*/  LDC.64 R8, c[0x0][0x388] ;  /* 0x0000e200ff087b82 */ /* 0x000e220000000a00 */
[----:B------:R-:W-:Y:S01]  /*0910*/  IADD3 R22, PT, PT, R5, 0x300, RZ ;  /* 0x0000030005167810 */ /* 0x000fe20007ffe0ff */
[----:B------:R-:W1:Y:S06]  /*0920*/  LDCU UR6, c[0x0][0x398] ;  /* 0x00007300ff0677ac */ /* 0x000e6c0008000800 */
.L_x_2:
[----:B------:R-:W-:-:S05]  /*0930*/  VIADD R10, R22, 0xffffff00 ;  /* 0xffffff00160a7836 */ /* 0x000fca0000000000 */
[----:B-1----:R-:W-:Y:S02]  /*0940*/  ISETP.GE.AND P0, PT, R10, UR6, PT ;  /* 0x000000060a007c0c */ /* 0x002fe4000bf06270 */
[----:B------:R-:W-:-:S11]  /*0950*/  SHF.R.S32.HI R11, RZ, 0x1f, R10 ;  /* 0x0000001fff0b7819 */ /* 0x000fd6000001140a */
[----:B------:R-:W1:Y:S01]  /*0960*/  @!P0 LDC.64 R12, c[0x0][0x390] ;  /* 0x0000e400ff0c8b82 */ /* 0x000e620000000a00 */
[----:B------:R-:W-:-:S04]  /*0970*/  @!P0 IADD3 R7, P1, PT, R3, R10, RZ ;  /* 0x0000000a03078210 */ /* 0x000fc80007f3e0ff */
[----:B------:R-:W-:Y:S01]  /*0980*/  @!P0 IADD3.X R14, PT, PT, R6, R11, RZ, P1, !PT ;  /* 0x0000000b060e8210 */ /* 0x000fe20000ffe4ff */
[----:B0-----:R-:W-:Y:S01]  /*0990*/  IMAD.WIDE R10, R10, 0x2, R8 ;  /* 0x000000020a0a7825 */ /* 0x001fe200078e0208 */
[----:B-1----:R-:W-:-:S04]  /*09a0*/  @!P0 LEA R12, P1, R7, R12, 0x1 ;  /* 0x0000000c070c8211 */ /* 0x002fc800078208ff */
[----:B------:R-:W-:Y:S02]  /*09b0*/  @!P0 LEA.HI.X R13, R7, R13, R14, 0x1, P1 ;  /* 0x0000000d070d8211 */ /* 0x000fe400008f0c0e */
[----:B------:R-:W2:Y:S04]  /*09c0*/  @!P0 LDG.E.CONSTANT R7, desc[UR8][R10.64] ;  /* 0x000000080a078981 */ /* 0x000ea8000c1e9900 */
[----:B------:R-:W2:Y:S01]  /*09d0*/  @!P0 LDG.E.CONSTANT R12, desc[UR8][R12.64] ;  /* 0x000000080c0c8981 */ /* 0x000ea2000c1e9900 */
[C---:B------:R-:W-:Y:S01]  /*09e0*/  IADD3 R24, PT, PT, R22.reuse, -0xc0, RZ ;  /* 0xffffff4016187810 */ /* 0x040fe20007ffe0ff */
[C---:B------:R-:W-:Y:S01]  /*09f0*/  VIADD R21, R22.reuse, 0xffffff80 ;  /* 0xffffff8016157836 */ /* 0x040fe20000000000 */
[----:B------:R-:W-:Y:S02]  /*0a00*/  IADD3 R20, PT, PT, R22, -0x40, RZ ;  /* 0xffffffc016147810 */ /* 0x000fe40007ffe0ff */
[----:B------:R-:W-:-:S02]  /*0a10*/  ISETP.GE.AND P6, PT, R24, UR6, PT ;  /* 0x0000000618007c0c */ /* 0x000fc4000bfc6270 */
[----:B------:R-:W-:Y:S02]  /*0a20*/  ISETP.GE.AND P5, PT, R21, UR6, PT ;  /* 0x0000000615007c0c */ /* 0x000fe4000bfa6270 */
[----:B------:R-:W-:Y:S02]  /*0a30*/  ISETP.GE.AND P4, PT, R20, UR6, PT ;  /* 0x0000000614007c0c */ /* 0x000fe4000bf86270 */
[C---:B------:R-:W-:Y:S02]  /*0a40*/  ISETP.GE.AND P3, PT, R22.reuse, UR6, PT ;  /* 0x0000000616007c0c */ /* 0x040fe4000bf66270 */
[----:B------:R-:W-:-:S04]  /*0a50*/  IADD3 R23, PT, PT, R22, 0x40, RZ ;  /* 0x0000004016177810 */ /* 0x000fc80007ffe0ff */
[----:B------:R-:W-:Y:S01]  /*0a60*/  ISETP.GE.AND P2, PT, R23, UR6, PT ;  /* 0x0000000617007c0c */ /* 0x000fe2000bf46270 */
[----:B------:R-:W0:Y:S01]  /*0a70*/  @!P6 LDC.64 R18, c[0x0][0x390] ;  /* 0x0000e400ff12eb82 */ /* 0x000e220000000a00 */
[----:B------:R-:W-:-:S03]  /*0a80*/  @!P6 IADD3 R15, P1, PT, R3, R24, RZ ;  /* 0x00000018030fe210 */ /* 0x000fc60007f3e0ff */
[----:B------:R-:W3:Y:S01]  /*0a90*/  @!P4 LDG.E.CONSTANT R29, desc[UR8][R10.64+0x180] ;  /* 0x000180080a1dc981 */ /* 0x000ee2000c1e9900 */
[----:B------:R-:W-:-:S03]  /*0aa0*/  @!P6 LEA.HI.X.SX32 R24, R24, R6, 0x1, P1 ;  /* 0x000000061818e211 */ /* 0x000fc600008f0eff */
[----:B------:R-:W1:Y:S01]  /*0ab0*/  @!P5 LDC.64 R16, c[0x0][0x390] ;  /* 0x0000e400ff10db82 */ /* 0x000e620000000a00 */
[----:B0-----:R-:W-:-:S04]  /*0ac0*/  @!P6 LEA R18, P1, R15, R18, 0x1 ;  /* 0x000000120f12e211 */ /* 0x001fc800078208ff */
[----:B------:R-:W-:Y:S02]  /*0ad0*/  @!P6 LEA.HI.X R19, R15, R19, R24, 0x1, P1 ;  /* 0x000000130f13e211 */ /* 0x000fe400008f0c18 */
[----:B------:R-:W-:Y:S01]  /*0ae0*/  @!P5 IADD3 R24, P1, PT, R3, R21, RZ ;  /* 0x000000150318d210 */ /* 0x000fe20007f3e0ff */
[----:B--2---:R-:W-:Y:S02]  /*0af0*/  @!P0 HMUL2 R7, R12, R7 ;  /* 0x000000070c078232 */ /* 0x004fe40000000000 */
[----:B------:R-:W0:Y:S03]  /*0b00*/  @!P4 LDC.64 R12, c[0x0][0x390] ;  /* 0x0000e400ff0ccb82 */ /* 0x000e260000000a00 */
[--C-:B------:R-:W-:Y:S02]  /*0b10*/  @!P0 HADD2.F32 R14, -RZ, R7.reuse.H0_H0 ;  /* 0x20000007ff0e8230 */ /* 0x100fe40000004100 */
[----:B------:R-:W-:-:S05]  /*0b20*/  @!P0 HADD2.F32 R7, -RZ, R7.H1_H1 ;  /* 0x30000007ff078230 */ /* 0x000fca0000004100 */
[----:B------:R-:W-:Y:S01]  /*0b30*/  @!P0 FADD R25, R14, R7 ;  /* 0x000000070e198221 */ /* 0x000fe20000000000 */
[----:B------:R-:W-:Y:S01]  /*0b40*/  P2R R7, PR, RZ, 0x40 ;  /* 0x00000040ff077803 */ /* 0x000fe20000000000 */
[----:B------:R-:W2:Y:S02]  /*0b50*/  @!P3 LDC.64 R14, c[0x0][0x390] ;  /* 0x0000e400ff0ebb82 */ /* 0x000ea40000000a00 */
[----:B------:R-:W-:Y:S01]  /*0b60*/  @!P0 FADD R2, R2, R25 ;  /* 0x0000001902028221 */ /* 0x000fe20000000000 */
[----:B------:R-:W-:Y:S02]  /*0b70*/  @!P5 LEA.HI.X.SX32 R25, R21, R6, 0x1, P1 ;  /* 0x000000061519d211 */ /* 0x000fe400008f0eff */
[C---:B-1----:R-:W-:Y:S02]  /*0b80*/  @!P5 LEA R16, P0, R24.reuse, R16, 0x1 ;  /* 0x000000101810d211 */ /* 0x042fe400078008ff */
[----:B------:R-:W-:Y:S02]  /*0b90*/  @!P4 IADD3 R21, P1, PT, R3, R20, RZ ;  /* 0x000000140315c210 */ /* 0x000fe40007f3e0ff */
[----:B------:R-:W-:Y:S01]  /*0ba0*/  @!P5 LEA.HI.X R17, R24, R17, R25, 0x1, P0 ;  /* 0x000000111811d211 */ /* 0x000fe200000f0c19 */
[----:B------:R-:W-:Y:S01]  /*0bb0*/  VIADD R24, R22, 0x80 ;  /* 0x0000008016187836 */ /* 0x000fe20000000000 */
[----:B------:R-:W-:-:S02]  /*0bc0*/  @!P4 LEA.HI.X.SX32 R20, R20, R6, 0x1, P1 ;  /* 0x000000061414c211 */ /* 0x000fc400008f0eff */
[C---:B0-----:R-:W-:Y:S01]  /*0bd0*/  @!P4 LEA R12, P0, R21.reuse, R12, 0x1 ;  /* 0x0000000c150cc211 */ /* 0x041fe200078008ff */
[----:B------:R-:W4:Y:S01]  /*0be0*/  @!P5 LDG.E.CONSTANT R16, desc[UR8][R16.64] ;  /* 0x000000081010d981 */ /* 0x000f22000c1e9900 */
[----:B------:R-:W-:Y:S02]  /*0bf0*/  ISETP.GE.AND P1, PT, R24, UR6, PT ;  /* 0x0000000618007c0c */ /* 0x000fe4000bf26270 */
[----:B------:R-:W-:Y:S02]  /*0c00*/  @!P4 LEA.HI.X R13, R21, R13, R20, 0x1, P0 ;  /* 0x0000000d150dc211 */ /* 0x000fe400000f0c14 */
[----:B------:R-:W-:Y:S01]  /*0c10*/  @!P3 IADD3 R25, P0, PT, R3, R22, RZ ;  /* 0x000000160319b210 */ /* 0x000fe20007f1e0ff */
[----:B------:R-:W0:Y:S02]  /*0c20*/  @!P2 LDC.64 R20, c[0x0][0x390] ;  /* 0x0000e400ff14ab82 */ /* 0x000e240000000a00 */
[----:B------:R-:W3:Y:S01]  /*0c30*/  @!P4 LDG.E.CONSTANT R12, desc[UR8][R12.64] ;  /* 0x000000080c0cc981 */ /* 0x000ee2000c1e9900 */
[----:B------:R-:W-:-:S02]  /*0c40*/  @!P3 LEA.HI.X.SX32 R28, R22, R6, 0x1, P0 ;  /* 0x00000006161cb211 */ /* 0x000fc400000f0eff */
[----:B--2---:R-:W-:-:S04]  /*0c50*/  @!P3 LEA R26, P0, R25, R14, 0x1 ;  /* 0x0000000e191ab211 */ /* 0x004fc800078008ff */
[----:B------:R-:W-:Y:S02]  /*0c60*/  @!P3 LEA.HI.X R27, R25, R15, R28, 0x1, P0 ;  /* 0x0000000f191bb211 */ /* 0x000fe400000f0c1c */
[----:B------:R-:W1:Y:S01]  /*0c70*/  @!P1 LDC.64 R14, c[0x0][0x390] ;  /* 0x0000e400ff0e9b82 */ /* 0x000e620000000a00 */
[----:B------:R-:W-:Y:S01]  /*0c80*/  @!P2 IADD3 R25, P0, PT, R3, R23, RZ ;  /* 0x000000170319a210 */ /* 0x000fe20007f1e0ff */
[----:B------:R-:W2:Y:S03]  /*0c90*/  @!P3 LDG.E.CONSTANT R13, desc[UR8][R10.64+0x200] ;  /* 0x000200080a0db981 */ /* 0x000ea6000c1e9900 */
[----:B------:R-:W-:Y:S01]  /*0ca0*/  @!P2 LEA.HI.X.SX32 R28, R23, R6, 0x1, P0 ;  /* 0x00000006171ca211 */ /* 0x000fe200000f0eff */
[----:B------:R-:W2:Y:S01]  /*0cb0*/  @!P3 LDG.E.CONSTANT R26, desc[UR8][R26.64] ;  /* 0x000000081a1ab981 */ /* 0x000ea2000c1e9900 */
[----:B0-----:R-:W-:-:S04]  /*0cc0*/  @!P2 LEA R20, P0, R25, R20, 0x1 ;  /* 0x000000141914a211 */ /* 0x001fc800078008ff */
[----:B------:R-:W-:Y:S02]  /*0cd0*/  @!P2 LEA.HI.X R21, R25, R21, R28, 0x1, P0 ;  /* 0x000000151915a211 */ /* 0x000fe400000f0c1c */
[----:B------:R-:W-:-:S03]  /*0ce0*/  @!P1 IADD3 R23, P0, PT, R3, R24, RZ ;  /* 0x0000001803179210 */ /* 0x000fc60007f1e0ff */
[----:B------:R-:W5:Y:S01]  /*0cf0*/  @!P2 LDG.E.CONSTANT R20, desc[UR8][R20.64] ;  /* 0x000000081414a981 */ /* 0x000f62000c1e9900 */
[----:B------:R-:W-:Y:S02]  /*0d00*/  @!P1 LEA.HI.X.SX32 R28, R24, R6, 0x1, P0 ;  /* 0x00000006181c9211 */ /* 0x000fe400000f0eff */
[----:B-1----:R-:W-:-:S04]  /*0d10*/  @!P1 LEA R24, P0, R23, R14, 0x1 ;  /* 0x0000000e17189211 */ /* 0x002fc800078008ff */
[----:B------:R-:W-:Y:S02]  /*0d20*/  @!P1 LEA.HI.X R25, R23, R15, R28, 0x1, P0 ;  /* 0x0000000f17199211 */ /* 0x000fe400000f0c1c */
[----:B------:R-:W-:-:S03]  /*0d30*/  IADD3 R28, PT, PT, R22, 0xc0, RZ ;  /* 0x000000c0161c7810 */ /* 0x000fc60007ffe0ff */
[----:B------:R-:W5:Y:S01]  /*0d40*/  @!P1 LDG.E.CONSTANT R24, desc[UR8][R24.64] ;  /* 0x0000000818189981 */ /* 0x000f62000c1e9900 */
[----:B------:R-:W-:-:S13]  /*0d50*/  ISETP.GE.AND P0, PT, R28, UR6, PT ;  /* 0x000000061c007c0c */ /* 0x000fda000bf06270 */
[----:B------:R-:W0:Y:S01]  /*0d60*/  @!P0 LDC.64 R14, c[0x0][0x390] ;  /* 0x0000e400ff0e8b82 */ /* 0x000e220000000a00 */
[----:B------:R-:W-:Y:S01]  /*0d70*/  @!P0 IADD3 R23, P6, PT, R3, R28, RZ ;  /* 0x0000001c03178210 */ /* 0x000fe20007fde0ff */
[----:B------:R-:W5:Y:S03]  /*0d80*/  @!P0 LDG.E.CONSTANT R17, desc[UR8][R10.64+0x380] ;  /* 0x000380080a118981 */ /* 0x000f66000c1e9900 */
[----:B------:R-:W-:Y:S02]  /*0d90*/  @!P0 LEA.HI.X.SX32 R28, R28, R6, 0x1, P6 ;  /* 0x000000061c1c8211 */ /* 0x000fe400030f0eff */
[----:B0-----:R-:W-:-:S04]  /*0da0*/  @!P0 LEA R14, P6, R23, R14, 0x1 ;  /* 0x0000000e170e8211 */ /* 0x001fc800078c08ff */
[----:B------:R-:W-:Y:S02]  /*0db0*/  @!P0 LEA.HI.X R15, R23, R15, R28, 0x1, P6 ;  /* 0x0000000f170f8211 */ /* 0x000fe400030f0c1c */
[----:B------:R-:W-:Y:S01]  /*0dc0*/  ISETP.NE.AND P6, PT, R7, RZ, PT ;  /* 0x000000ff0700720c */ /* 0x000fe20003fc5270 */
[----:B------:R-:W4:Y:S04]  /*0dd0*/  @!P5 LDG.E.CONSTANT R23, desc[UR8][R10.64+0x100] ;  /* 0x000100080a17d981 */ /* 0x000f28000c1e9900 */
[----:B------:R-:W5:Y:S04]  /*0de0*/  @!P2 LDG.E.CONSTANT R28, desc[UR8][R10.64+0x280] ;  /* 0x000280080a1ca981 */ /* 0x000f68000c1e9900 */
[----:B------:R-:W5:Y:S04]  /*0df0*/  @!P0 LDG.E.CONSTANT R14, desc[UR8][R14.64] ;  /* 0x000000080e0e8981 */ /* 0x000f68000c1e9900 */
[----:B------:R-:W5:Y:S04]  /*0e00*/  @!P6 LDG.E.CONSTANT R18, desc[UR8][R18.64] ;  /* 0x000000081212e981 */ /* 0x000f68000c1e9900 */
[----:B------:R-:W5:Y:S04]  /*0e10*/  @!P6 LDG.E.CONSTANT R7, desc[UR8][R10.64+0x80] ;  /* 0x000080080a07e981 */ /* 0x000f68000c1e9900 */
[----:B------:R0:W5:Y:S01]  /*0e20*/  @!P1 LDG.E.CONSTANT R19, desc[UR8][R10.64+0x300] ;  /* 0x000300080a139981 */ /* 0x000162000c1e9900 */
[----:B------:R-:W-:-:S04]  /*0e30*/  UIADD3 UR5, UPT, UPT, UR5, 0x8, URZ ;  /* 0x0000000805057890 */ /* 0x000fc8000fffe0ff */
[----:B------:R-:W-:Y:S01]  /*0e40*/  UISETP.NE.AND UP0, UPT, UR5, URZ, UPT ;  /* 0x000000ff0500728c */ /* 0x000fe2000bf05270 */
[----:B------:R-:W-:Y:S01]  /*0e50*/  IADD3 R22, PT, PT, R22, 0x200, RZ ;  /* 0x0000020016167810 */ /* 0x000fe20007ffe0ff */
[----:B---3--:R-:W-:Y:S02]  /*0e60*/  @!P4 HFMA2 R12, R12, R29, -RZ ;  /* 0x0000001d0c0cc231 */ /* 0x008fe400001000ff */
[----:B--2---:R-:W-:-:S05]  /*0e70*/  @!P3 HMUL2 R13, R26, R13 ;  /* 0x0000000d1a0db232 */ /* 0x004fca0000000000 */
[----:B0-----:R-:W-:Y:S02]  /*0e80*/  @!P3 HADD2.F32 R10, -RZ, R13.H1_H1 ;  /* 0x3000000dff0ab230 */ /* 0x001fe40000004100 */
[----:B----4-:R-:W-:Y:S02]  /*0e90*/  @!P5 HMUL2 R16, R16, R23 ;  /* 0x000000171010d232 */ /* 0x010fe40000000000 */
[----:B-----5:R-:W-:-:S05]  /*0ea0*/  @!P6 HFMA2 R7, R18, R7, -RZ ;  /* 0x000000071207e231 */ /* 0x020fca00001000ff */
[--C-:B------:R-:W-:Y:S02]  /*0eb0*/  @!P6 HADD2.F32 R18, -RZ, R7.reuse.H0_H0 ;  /* 0x20000007ff12e230 */ /* 0x100fe40000004100 */
[----:B------:R-:W-:-:S05]  /*0ec0*/  @!P6 HADD2.F32 R7, -RZ, R7.H1_H1 ;  /* 0x30000007ff07e230 */ /* 0x000fca0000004100 */
[----:B------:R-:W-:Y:S01]  /*0ed0*/  @!P6 FADD R21, R18, R7 ;  /* 0x000000071215e221 */ /* 0x000fe20000000000 */
[--C-:B------:R-:W-:Y:S02]  /*0ee0*/  @!P5 HADD2.F32 R7, -RZ, R16.reuse.H0_H0 ;  /* 0x20000010ff07d230 */ /* 0x100fe40000004100 */
[----:B------:R-:W-:Y:S02]  /*0ef0*/  @!P5 HADD2.F32 R16, -RZ, R16.H1_H1 ;  /* 0x30000010ff10d230 */ /* 0x000fe40000004100 */
[----:B------:R-:W-:-:S03]  /*0f00*/  @!P6 FADD R2, R2, R21 ;  /* 0x000000150202e221 */ /* 0x000fc60000000000 */
[----:B------:R-:W-:Y:S01]  /*0f10*/  @!P5 FADD R11, R7, R16 ;  /* 0x00000010070bd221 */ /* 0x000fe20000000000 */
[--C-:B------:R-:W-:Y:S02]  /*0f20*/  @!P4 HADD2.F32 R7, -RZ, R12.reuse.H0_H0 ;  /* 0x2000000cff07c230 */ /* 0x100fe40000004100 */
[----:B------:R-:W-:Y:S02]  /*0f30*/  @!P4 HADD2.F32 R12, -RZ, R12.H1_H1 ;  /* 0x3000000cff0cc230 */ /* 0x000fe40000004100 */
[----:B------:R-:W-:Y:S02]  /*0f40*/  @!P2 HFMA2 R20, R20, R28, -RZ ;  /* 0x0000001c1414a231 */ /* 0x000fe400001000ff */
[----:B------:R-:W-:Y:S01]  /*0f50*/  @!P5 FADD R2, R2, R11 ;  /* 0x0000000b0202d221 */ /* 0x000fe20000000000 */
[----:B------:R-:W-:Y:S01]  /*0f60*/  @!P4 FADD R11, R7, R12 ;  /* 0x0000000c070bc221 */ /* 0x000fe20000000000 */
[----:B------:R-:W-:Y:S02]  /*0f70*/  @!P3 HADD2.F32 R7, -RZ, R13.H0_H0 ;  /* 0x2000000dff07b230 */ /* 0x000fe40000004100 */
[----:B------:R-:W-:-:S02]  /*0f80*/  @!P0 HFMA2 R14, R14, R17, -RZ ;  /* 0x000000110e0e8231 */ /* 0x000fc400001000ff */
[----:B------:R-:W-:Y:S02]  /*0f90*/  @!P1 HMUL2 R19, R24, R19 ;  /* 0x0000001318139232 */ /* 0x000fe40000000000 */
[----:B------:R-:W-:Y:S01]  /*0fa0*/  @!P4 FADD R2, R2, R11 ;  /* 0x0000000b0202c221 */ /* 0x000fe20000000000 */
[----:B------:R-:W-:Y:S01]  /*0fb0*/  @!P3 FADD R11, R7, R10 ;  /* 0x0000000a070bb221 */ /* 0x000fe20000000000 */
[--C-:B------:R-:W-:Y:S02]  /*0fc0*/  @!P2 HADD2.F32 R7, -RZ, R20.reuse.H0_H0 ;  /* 0x20000014ff07a230 */ /* 0x100fe40000004100 */
[----:B------:R-:W-:Y:S02]  /*0fd0*/  @!P2 HADD2.F32 R20, -RZ, R20.H1_H1 ;  /* 0x30000014ff14a230 */ /* 0x000fe40000004100 */
[----:B------:R-:W-:Y:S01]  /*0fe0*/  @!P3 FADD R2, R2, R11 ;  /* 0x0000000b0202b221 */ /* 0x000fe20000000000 */
[--C-:B------:R-:W-:Y:S02]  /*0ff0*/  @!P1 HADD2.F32 R10, -RZ, R19.reuse.H0_H0 ;  /* 0x20000013ff0a9230 */ /* 0x100fe40000004100 */
[----:B------:R-:W-:-:S02]  /*1000*/  @!P1 HADD2.F32 R19, -RZ, R19.H1_H1 ;  /* 0x30000013ff139230 */ /* 0x000fc40000004100 */
[----:B------:R-:W-:Y:S01]  /*1010*/  @!P2 FADD R11, R7, R20 ;  /* 0x00000014070ba221 */ /* 0x000fe20000000000 */
[--C-:B------:R-:W-:Y:S02]  /*1020*/  @!P0 HADD2.F32 R7, -RZ, R14.reuse.H0_H0 ;  /* 0x2000000eff078230 */ /* 0x100fe40000004100 */
[----:B------:R-:W-:Y:S02]  /*1030*/  @!P0 HADD2.F32 R14, -RZ, R14.H1_H1 ;  /* 0x3000000eff0e8230 */ /* 0x000fe40000004100 */
[----:B------:R-:W-:Y:S01]  /*1040*/  @!P2 FADD R2, R2, R11 ;  /* 0x0000000b0202a221 */ /* 0x000fe20000000000 */
[----:B------:R-:W-:Y:S02]  /*1050*/  @!P1 FADD R19, R10, R19 ;  /* 0x000000130a139221 */ /* 0x000fe40000000000 */
[----:B------:R-:W-:Y:S02]  /*1060*/  @!P0 FADD R7, R7, R14 ;  /* 0x0000000e07078221 */ /* 0x000fe40000000000 */
[----:B------:R-:W-:-:S04]  /*1070*/  @!P1 FADD R2, R2, R19 ;  /* 0x0000001302029221 */ /* 0x000fc80000000000 */
[----:B------:R-:W-:Y:S01]  /*1080*/  @!P0 FADD R2, R2, R7 ;  /* 0x0000000702028221 */ /* 0x000fe20000000000 */
[----:B------:R-:W-:Y:S06]  /*1090*/  BRA.U UP0, `(.L_x_2) ;  /* 0xfffffff900247547 */ /* 0x000fec000b83ffff */
.L_x_1:
[----:B------:R-:W-:-:S09]  /*10a0*/  UISETP.NE.AND UP0, UPT, UR7, URZ, UPT ;  /* 0x000000ff0700728c */ /* 0x000fd2000bf05270 */
[----:B------:R-:W-:Y:S05]  /*10b0*/  BRA.U !UP0, `(.L_x_0) ;  /* 0x0000000908007547 */ /* 0x000fea000b800000 */
[----:B------:R-:W0:Y:S01]  /*10c0*/  LDCU UR4, c[0x0][0x3a0] ;  /* 0x00007400ff0477ac */ /* 0x000e220008000800 */
[----:B------:R-:W-:Y:S02]  /*10d0*/  UISETP.GE.U32.AND UP0, UPT, UR7, 0x4, UPT ;  /* 0x000000040700788c */ /* 0x000fe4000bf06070 */
[----:B0-----:R-:W-:-:S04]  /*10e0*/  ULOP3.LUT UR5, UR4, 0x3, URZ, 0xc0, !UPT ;  /* 0x0000000304057892 */ /* 0x001fc8000f8ec0ff */
[----:B------:R-:W-:-:S03]  /*10f0*/  UISETP.NE.AND UP1, UPT, UR5, URZ, UPT ;  /* 0x000000ff0500728c */ /* 0x000fc6000bf25270 */
[----:B------:R-:W-:Y:S08]  /*1100*/  BRA.U !UP0, `(.L_x_3) ;  /* 0x0000000508047547 */ /* 0x000ff0000b800000 */
[----:B------:R-:W-:-:S04]  /*1110*/  IMAD R27, R4, 0x40, R5 ;  /* 0x00000040041b7824 */ /* 0x000fc800078e0205 */
[C---:B------:R-:W-:Y:S01]  /*1120*/  VIADD R23, R27.reuse, 0xc0 ;  /* 0x000000c01b177836 */ /* 0x040fe20000000000 */
[C---:B------:R-:W-:Y:S02]  /*1130*/  IADD3 R25, PT, PT, R27.reuse, 0x40, RZ ;  /* 0x000000401b197810 */ /* 0x040fe40007ffe0ff */
[----:B------:R-:W-:Y:S02]  /*1140*/  ISETP.GE.AND P3, PT, R27, UR6, PT ;  /* 0x000000061b007c0c */ /* 0x000fe4000bf66270 */
[----:B------:R-:W-:Y:S02]  /*1150*/  ISETP.GE.AND P2, PT, R25, UR6, PT ;  /* 0x0000000619007c0c */ /* 0x000fe4000bf46270 */
[----:B------:R-:W-:Y:S02]  /*1160*/  IADD3 R7, PT, PT, R27, 0x80, RZ ;  /* 0x000000801b077810 */ /* 0x000fe40007ffe0ff */
[----:B------:R-:W-:Y:S02]  /*1170*/  ISETP.GE.AND P0, PT, R23, UR6, PT ;  /* 0x0000000617007c0c */ /* 0x000fe4000bf06270 */
[----:B------:R-:W-:-:S05]  /*1180*/  ISETP.GE.AND P1, PT, R7, UR6, PT ;  /* 0x0000000607007c0c */ /* 0x000fca000bf26270 */
[----:B------:R-:W0:Y:S01]  /*1190*/  @!P3 LDC.64 R8, c[0x0][0x390] ;  /* 0x0000e400ff08bb82 */ /* 0x000e220000000a00 */
[C---:B------:R-:W-:Y:S02]  /*11a0*/  @!P3 IADD3 R18, P4, PT, R3.reuse, R27, RZ ;  /* 0x0000001b0312b210 */ /* 0x040fe40007f9e0ff */
[----:B------:R-:W-:Y:S02]  /*11b0*/  @!P2 IADD3 R20, P5, PT, R3, R25, RZ ;  /* 0x000000190314a210 */ /* 0x000fe40007fbe0ff */
[-C--:B------:R-:W-:Y:S02]  /*11c0*/  @!P3 LEA.HI.X.SX32 R19, R27, R6.reuse, 0x1, P4 ;  /* 0x000000061b13b211 */ /* 0x080fe400020f0eff */
[----:B------:R-:W-:Y:S01]  /*11d0*/  @!P2 LEA.HI.X.SX32 R21, R25, R6, 0x1, P5 ;  /* 0x000000061915a211 */ /* 0x000fe200028f0eff */
[----:B------:R-:W1:Y:S08]  /*11e0*/  @!P2 LDC.64 R12, c[0x0][0x390] ;  /* 0x0000e400ff0cab82 */ /* 0x000e700000000a00 */
[----:B------:R-:W2:Y:S08]  /*11f0*/  @!P3 LDC.64 R14, c[0x0][0x388] ;  /* 0x0000e200ff0ebb82 */ /* 0x000eb00000000a00 */
[----:B------:R-:W3:Y:S01]  /*1200*/  @!P2 LDC.64 R16, c[0x0][0x388] ;  /* 0x0000e200ff10ab82 */ /* 0x000ee20000000a00 */
[----:B0-----:R-:W-:-:S04]  /*1210*/  @!P3 LEA R8, P4, R18, R8, 0x1 ;  /* 0x000000081208b211 */ /* 0x001fc800078808ff */
[----:B------:R-:W-:Y:S02]  /*1220*/  @!P3 LEA.HI.X R9, R18, R9, R19, 0x1, P4 ;  /* 0x000000091209b211 */ /* 0x000fe400020f0c13 */
[----:B-1----:R-:W-:Y:S01]  /*1230*/  @!P2 LEA R12, P5, R20, R12, 0x1 ;  /* 0x0000000c140ca211 */ /* 0x002fe200078a08ff */
[----:B------:R-:W0:Y:S01]  /*1240*/  @!P1 LDC.64 R10, c[0x0][0x390] ;  /* 0x0000e400ff0a9b82 */ /* 0x000e220000000a00 */
[----:B--2---:R-:W-:-:S07]  /*1250*/  @!P3 IMAD.WIDE R14, R27, 0x2, R14 ;  /* 0x000000021b0eb825 */ /* 0x004fce00078e020e */
[----:B------:R-:W1:Y:S01]  /*1260*/  @!P0 LDC.64 R18, c[0x0][0x390] ;  /* 0x0000e400ff128b82 */ /* 0x000e620000000a00 */
[----:B------:R-:W-:Y:S01]  /*1270*/  @!P2 LEA.HI.X R13, R20, R13, R21, 0x1, P5 ;  /* 0x0000000d140da211 */ /* 0x000fe200028f0c15 */
[----:B------:R-:W2:Y:S06]  /*1280*/  @!P3 LDG.E.CONSTANT R8, desc[UR8][R8.64] ;  /* 0x000000080808b981 */ /* 0x000eac000c1e9900 */
[----:B------:R-:W4:Y:S01]  /*1290*/  @!P1 LDC.64 R28, c[0x0][0x388] ;  /* 0x0000e200ff1c9b82 */ /* 0x000f220000000a00 */
[----:B---3--:R-:W-:Y:S01]  /*12a0*/  @!P2 IMAD.WIDE R16, R25, 0x2, R16 ;  /* 0x000000021910a825 */ /* 0x008fe200078e0210 */
[C---:B------:R-:W-:Y:S01]  /*12b0*/  @!P1 IADD3 R24, P4, PT, R3.reuse, R7, RZ ;  /* 0x0000000703189210 */ /* 0x040fe20007f9e0ff */
[----:B------:R-:W2:Y:S05]  /*12c0*/  @!P3 LDG.E.CONSTANT R15, desc[UR8][R14.64] ;  /* 0x000000080e0fb981 */ /* 0x000eaa000c1e9900 */
[----:B------:R-:W3:Y:S01]  /*12d0*/  @!P0 LDC.64 R20, c[0x0][0x388] ;  /* 0x0000e200ff148b82 */ /* 0x000ee20000000a00 */
[----:B------:R-:W-:Y:S01]  /*12e0*/  @!P0 IADD3 R22, P5, PT, R3, R23, RZ ;  /* 0x0000001703168210 */ /* 0x000fe20007fbe0ff */
[----:B------:R-:W5:Y:S01]  /*12f0*/  @!P2 LDG.E.CONSTANT R12, desc[UR8][R12.64] ;  /* 0x000000080c0ca981 */ /* 0x000f62000c1e9900 */
[----:B------:R-:W-:-:S02]  /*1300*/  @!P1 LEA.HI.X.SX32 R25, R7, R6, 0x1, P4 ;  /* 0x0000000607199211 */ /* 0x000fc400020f0eff */
[----:B------:R-:W-:Y:S01]  /*1310*/  @!P0 LEA.HI.X.SX32 R26, R23, R6, 0x1, P5 ;  /* 0x00000006171a8211 */ /* 0x000fe200028f0eff */
[----:B------:R-:W5:Y:S01]  /*1320*/  @!P2 LDG.E.CONSTANT R17, desc[UR8][R16.64] ;  /* 0x000000081011a981 */ /* 0x000f62000c1e9900 */
[----:B0-----:R-:W-:Y:S02]  /*1330*/  @!P1 LEA R10, P4, R24, R10, 0x1 ;  /* 0x0000000a180a9211 */ /* 0x001fe400078808ff */
[----:B-1----:R-:W-:Y:S02]  /*1340*/  @!P0 LEA R18, P5, R22, R18, 0x1 ;  /* 0x0000001216128211 */ /* 0x002fe400078a08ff */
[----:B------:R-:W-:Y:S02]  /*1350*/  @!P1 LEA.HI.X R11, R24, R11, R25, 0x1, P4 ;  /* 0x0000000b180b9211 */ /* 0x000fe400020f0c19 */
[----:B------:R-:W-:Y:S01]  /*1360*/  @!P0 LEA.HI.X R19, R22, R19, R26, 0x1, P5 ;  /* 0x0000001316138211 */ /* 0x000fe200028f0c1a */
[----:B----4-:R-:W-:Y:S02]  /*1370*/  @!P1 IMAD.WIDE R28, R7, 0x2, R28 ;  /* 0x00000002071c9825 */ /* 0x010fe400078e021c */
[----:B------:R-:W4:Y:S04]  /*1380*/  @!P1 LDG.E.CONSTANT R10, desc[UR8][R10.64] ;  /* 0x000000080a0a9981 */ /* 0x000f28000c1e9900 */
[----:B------:R-:W4:Y:S01]  /*1390*/  @!P0 LDG.E.CONSTANT R18, desc[UR8][R18.64] ;  /* 0x0000000812128981 */ /* 0x000f22000c1e9900 */
[----:B---3--:R-:W-:-:S03]  /*13a0*/  @!P0 IMAD.WIDE R20, R23, 0x2, R20 ;  /* 0x0000000217148825 */ /* 0x008fc600078e0214 */
[----:B------:R-:W4:Y:S04]  /*13b0*/  @!P1 LDG.E.CONSTANT R29, desc[UR8][R28.64] ;  /* 0x000000081c1d9981 */ /* 0x000f28000c1e9900 */
[----:B------:R-:W3:Y:S01]  /*13c0*/  @!P0 LDG.E.CONSTANT R21, desc[UR8][R20.64] ;  /* 0x0000000814158981 */ /* 0x000ee2000c1e9900 */
[----:B------:R-:W-:Y:S01]  /*13d0*/  IADD3 R4, PT, PT, R4, 0x4, RZ ;  /* 0x0000000404047810 */ /* 0x000fe20007ffe0ff */
[----:B--2---:R-:W-:-:S05]  /*13e0*/  @!P3 HMUL2 R8, R8, R15 ;  /* 0x0000000f0808b232 */ /* 0x004fca0000000000 */
[--C-:B------:R-:W-:Y:S02]  /*13f0*/  @!P3 HADD2.F32 R7, -RZ, R8.reuse.H0_H0 ;  /* 0x20000008ff07b230 */ /* 0x100fe40000004100 */
[----:B------:R-:W-:Y:S02]  /*1400*/  @!P3 HADD2.F32 R8, -RZ, R8.H1_H1 ;  /* 0x30000008ff08b230 */ /* 0x000fe40000004100 */
[----:B-----5:R-:W-:-:S03]  /*1410*/  @!P2 HFMA2 R12, R12, R17, -RZ ;  /* 0x000000110c0ca231 */ /* 0x020fc600001000ff */
[----:B------:R-:W-:-:S04]  /*1420*/  @!P3 FADD R7, R7, R8 ;  /* 0x000000080707b221 */ /* 0x000fc80000000000 */
[----:B------:R-:W-:Y:S01]  /*1430*/  @!P3 FADD R2, R2, R7 ;  /* 0x000000070202b221 */ /* 0x000fe20000000000 */
[--C-:B------:R-:W-:Y:S02]  /*1440*/  @!P2 HADD2.F32 R8, -RZ, R12.reuse.H0_H0 ;  /* 0x2000000cff08a230 */ /* 0x100fe40000004100 */
[----:B------:R-:W-:Y:S02]  /*1450*/  @!P2 HADD2.F32 R9, -RZ, R12.H1_H1 ;  /* 0x3000000cff09a230 */ /* 0x000fe40000004100 */
[----:B----4-:R-:W-:Y:S02]  /*1460*/  @!P1 HMUL2 R10, R10, R29 ;  /* 0x0000001d0a0a9232 */ /* 0x010fe40000000000 */
[----:B---3--:R-:W-:-:S03]  /*1470*/  @!P0 HFMA2 R18, R18, R21, -RZ ;  /* 0x0000001512128231 */ /* 0x008fc600001000ff */
[--C-:B------:R-:W-:Y:S02]  /*1480*/  @!P1 HADD2.F32 R7, -RZ, R10.reuse.H0_H0 ;  /* 0x2000000aff079230 */ /* 0x100fe40000004100 */
[----:B------:R-:W-:Y:S01]  /*1490*/  @!P2 FADD R9, R8, R9 ;  /* 0x000000090809a221 */ /* 0x000fe20000000000 */
[----:B------:R-:W-:-:S03]  /*14a0*/  @!P1 HADD2.F32 R10, -RZ, R10.H1_H1 ;  /* 0x3000000aff0a9230 */ /* 0x000fc60000004100 */
[----:B------:R-:W-:Y:S02]  /*14b0*/  @!P2 FADD R2, R2, R9 ;  /* 0x000000090202a221 */ /* 0x000fe40000000000 */
[----:B------:R-:W-:Y:S01]  /*14c0*/  @!P1 FADD R7, R7, R10 ;  /* 0x0000000a07079221 */ /* 0x000fe20000000000 */
[--C-:B------:R-:W-:Y:S02]  /*14d0*/  @!P0 HADD2.F32 R8, -RZ, R18.reuse.H0_H0 ;  /* 0x20000012ff088230 */ /* 0x100fe40000004100 */
[----:B------:R-:W-:Y:S02]  /*14e0*/  @!P0 HADD2.F32 R11, -RZ, R18.H1_H1 ;  /* 0x30000012ff0b8230 */ /* 0x000fe40000004100 */
[----:B------:R-:W-:-:S03]  /*14f0*/  @!P1 FADD R2, R2, R7 ;  /* 0x0000000702029221 */ /* 0x000fc60000000000 */
[----:B------:R-:W-:-:S04]  /*1500*/  @!P0 FADD R11, R8, R11 ;  /* 0x0000000b080b8221 */ /* 0x000fc80000000000 */
[----:B------:R-:W-:-:S07]  /*1510*/  @!P0 FADD R2, R2, R11 ;  /* 0x0000000b02028221 */ /* 0x000fce0000000000 */
.L_x_3:
[----:B------:R-:W-:Y:S05]  /*1520*/  BRA.U !UP1, `(.L_x_0) ;  /* 0x0000000109e47547 */ /* 0x000fea000b800000 */
[----:B------:R-:W-:Y:S02]  /*1530*/  UISETP.NE.AND UP0, UPT, UR5, 0x1, UPT ;  /* 0x000000010500788c */ /* 0x000fe4000bf05270 */
[----:B------:R-:W-:-:S04]  /*1540*/  ULOP3.LUT UR4, UR4, 0x1, URZ, 0xc0, !UPT ;  /* 0x0000000104047892 */ /* 0x000fc8000f8ec0ff */
[----:B------:R-:W-:-:S03]  /*1550*/  UISETP.NE.U32.AND UP1, UPT, UR4, 0x1, UPT ;  /* 0x000000010400788c */ /* 0x000fc6000bf25070 */
[----:B------:R-:W-:Y:S08]  /*1560*/  BRA.U !UP0, `(.L_x_4) ;  /* 0x0000000108847547 */ /* 0x000ff0000b800000 */
[----:B------:R-:W-:-:S04]  /*1570*/  LEA R21, R4, R5, 0x6 ;  /* 0x0000000504157211 */ /* 0x000fc800078e30ff */
[C---:B------:R-:W-:Y:S01]  /*1580*/  ISETP.GE.AND P0, PT, R21.reuse, UR6, PT ;  /* 0x0000000615007c0c */ /* 0x040fe2000bf06270 */
[----:B------:R-:W-:-:S05]  /*1590*/  VIADD R19, R21, 0x40 ;  /* 0x0000004015137836 */ /* 0x000fca0000000000 */
[----:B------:R-:W-:-:S07]  /*15a0*/  ISETP.GE.AND P1, PT, R19, UR6, PT ;  /* 0x0000000613007c0c */ /* 0x000fce000bf26270 */
[----:B------:R-:W0:Y:S01]  /*15b0*/  @!P0 LDC.64 R12, c[0x0][0x390] ;  /* 0x0000e400ff0c8b82 */ /* 0x000e220000000a00 */
[----:B------:R-:W-:-:S04]  /*15c0*/  @!P0 IADD3 R16, P2, PT, R3, R21, RZ ;  /* 0x0000001503108210 */ /* 0x000fc80007f5e0ff */
[----:B------:R-:W-:Y:S02]  /*15d0*/  @!P0 LEA.HI.X.SX32 R17, R21, R6, 0x1, P2 ;  /* 0x0000000615118211 */ /* 0x000fe400010f0eff */
[----:B------:R-:W-:Y:S01]  /*15e0*/  @!P1 IADD3 R7, P3, PT, R3, R19, RZ ;  /* 0x0000001303079210 */ /* 0x000fe20007f7e0ff */
[----:B------:R-:W1:Y:S08]  /*15f0*/  @!P1 LDC.64 R10, c[0x0][0x390] ;  /* 0x0000e400ff0a9b82 */ /* 0x000e700000000a00 */
[----:B------:R-:W2:Y:S08]  /*1600*/  @!P1 LDC.64 R8, c[0x0][0x388] ;  /* 0x0000e200ff089b82 */ /* 0x000eb00000000a00 */
[----:B------:R-:W3:Y:S01]  /*1610*/  @!P0 LDC.64 R14, c[0x0][0x388] ;  /* 0x0000e200ff0e8b82 */ /* 0x000ee20000000a00 */
[----:B0-----:R-:W-:-:S04]  /*1620*/  @!P0 LEA R12, P2, R16, R12, 0x1 ;  /* 0x0000000c100c8211 */ /* 0x001fc800078408ff */
[----:B------:R-:W-:Y:S02]  /*1630*/  @!P0 LEA.HI.X R13, R16, R13, R17, 0x1, P2 ;  /* 0x0000000d100d8211 */ /* 0x000fe400010f0c11 */
[----:B------:R-:W-:Y:S02]  /*1640*/  @!P1 LEA.HI.X.SX32 R16, R19, R6, 0x1, P3 ;  /* 0x0000000613109211 */ /* 0x000fe400018f0eff */
[C---:B-1----:R-:W-:Y:S01]  /*1650*/  @!P1 LEA R10, P2, R7.reuse, R10, 0x1 ;  /* 0x0000000a070a9211 */ /* 0x042fe200078408ff */
[----:B------:R-:W4:Y:S03]  /*1660*/  @!P0 LDG.E.CONSTANT R12, desc[UR8][R12.64] ;  /* 0x000000080c0c8981 */ /* 0x000f26000c1e9900 */
[----:B------:R-:W-:Y:S01]  /*1670*/  @!P1 LEA.HI.X R11, R7, R11, R16, 0x1, P2 ;  /* 0x0000000b070b9211 */ /* 0x000fe200010f0c10 */
[----:B--2---:R-:W-:-:S04]  /*1680*/  @!P1 IMAD.WIDE R8, R19, 0x2, R8 ;  /* 0x0000000213089825 */ /* 0x004fc800078e0208 */
[----:B------:R-:W2:Y:S04]  /*1690*/  @!P1 LDG.E.CONSTANT R10, desc[UR8][R10.64] ;  /* 0x000000080a0a9981 */ /* 0x000ea8000c1e9900 */
[----:B------:R-:W2:Y:S01]  /*16a0*/  @!P1 LDG.E.CONSTANT R9, desc[UR8][R8.64] ;  /* 0x0000000808099981 */ /* 0x000ea2000c1e9900 */
[----:B---3--:R-:W-:-:S06]  /*16b0*/  @!P0 IMAD.WIDE R14, R21, 0x2, R14 ;  /* 0x00000002150e8825 */ /* 0x008fcc00078e020e */
[----:B------:R-:W4:Y:S01]  /*16c0*/  @!P0 LDG.E.CONSTANT R15, desc[UR8][R14.64] ;  /* 0x000000080e0f8981 */ /* 0x000f22000c1e9900 */
[----:B------:R-:W-:Y:S01]  /*16d0*/  IADD3 R4, PT, PT, R4, 0x2, RZ ;  /* 0x0000000204047810 */ /* 0x000fe20007ffe0ff */
[----:B--2---:R-:W-:Y:S02]  /*16e0*/  @!P1 HFMA2 R9, R10, R9, -RZ ;  /* 0x000000090a099231 */ /* 0x004fe400001000ff */
[----:B----4-:R-:W-:-:S05]  /*16f0*/  @!P0 HMUL2 R15, R12, R15 ;  /* 0x0000000f0c0f8232 */ /* 0x010fca0000000000 */
[--C-:B------:R-:W-:Y:S02]  /*1700*/  @!P0 HADD2.F32 R7, -RZ, R15.reuse.H0_H0 ;  /* 0x2000000fff078230 */ /* 0x100fe40000004100 */
[----:B------:R-:W-:Y:S02]  /*1710*/  @!P0 HADD2.F32 R16, -RZ, R15.H1_H1 ;  /* 0x3000000fff108230 */ /* 0x000fe40000004100 */
[--C-:B------:R-:W-:Y:S02]  /*1720*/  @!P1 HADD2.F32 R12, -RZ, R9.reuse.H0_H0 ;  /* 0x20000009ff0c9230 */ /* 0x100fe40000004100 */
[----:B------:R-:W-:Y:S02]  /*1730*/  @!P1 HADD2.F32 R13, -RZ, R9.H1_H1 ;  /* 0x30000009ff0d9230 */ /* 0x000fe40000004100 */
[----:B------:R-:W-:-:S04]  /*1740*/  @!P0 FADD R7, R7, R16 ;  /* 0x0000001007078221 */ /* 0x000fc80000000000 */
[----:B------:R-:W-:Y:S01]  /*1750*/  @!P0 FADD R2, R2, R7 ;  /* 0x0000000702028221 */ /* 0x000fe20000000000 */
[----:B------:R-:W-:-:S04]  /*1760*/  @!P1 FADD R13, R12, R13 ;  /* 0x0000000d0c0d9221 */ /* 0x000fc80000000000 */
[----:B------:R-:W-:-:S07]  /*1770*/  @!P1 FADD R2, R2, R13 ;  /* 0x0000000d02029221 */ /* 0x000fce0000000000 */
.L_x_4:
[----:B------:R-:W-:Y:S05]  /*1780*/  BRA.U UP1, `(.L_x_0) ;  /* 0x00000001014c7547 */ /* 0x000fea000b800000 */
[----:B------:R-:W-:Y:S01]  /*1790*/  LEA R7, R4, R5, 0x6 ;  /* 0x0000000504077211 */ /* 0x000fe200078e30ff */
[----:B------:R-:W-:Y:S03]  /*17a0*/  BSSY.RECONVERGENT B0, `(.L_x_0) ;  /* 0x0000011000007945 */ /* 0x000fe60003800200 */
[----:B------:R-:W-:-:S13]  /*17b0*/  ISETP.GE.AND P0, PT, R7, UR6, PT ;  /* 0x0000000607007c0c */ /* 0x000fda000bf06270 */
[----:B------:R-:W-:Y:S05]  /*17c0*/  @P0 BRA `(.L_x_5) ;  /* 0x0000000000380947 */ /* 0x000fea0003800000 */
[----:B------:R-:W0:Y:S01]  /*17d0*/  LDC.64 R4, c[0x0][0x388] ;  /* 0x0000e200ff047b82 */ /* 0x000e220000000a00 */
[----:B------:R-:W1:Y:S01]  /*17e0*/  LDCU.64 UR4, c[0x0][0x390] ;  /* 0x00007200ff0477ac */ /* 0x000e620008000a00 */
[----:B------:R-:W-:-:S04]  /*17f0*/  IADD3 R3, P0, PT, R3, R7, RZ ;  /* 0x0000000703037210 */ /* 0x000fc80007f1e0ff */
[----:B------:R-:W-:Y:S02]  /*1800*/  LEA.HI.X.SX32 R8, R7, R6, 0x1, P0 ;  /* 0x0000000607087211 */ /* 0x000fe400000f0eff */
[----:B-1----:R-:W-:Y:S01]  /*1810*/  LEA R6, P0, R3, UR4, 0x1 ;  /* 0x0000000403067c11 */ /* 0x002fe2000f8008ff */
[----:B0-----:R-:W-:-:S03]  /*1820*/  IMAD.WIDE R4, R7, 0x2, R4 ;  /* 0x0000000207047825 */ /* 0x001fc600078e0204 */
[----:B------:R-:W-:-:S03]  /*1830*/  LEA.HI.X R7, R3, UR5, R8, 0x1, P0 ;  /* 0x0000000503077c11 */ /* 0x000fc600080f0c08 */
[----:B------:R-:W2:Y:S04]  /*1840*/  LDG.E.CONSTANT R5, desc[UR8][R4.64] ;  /* 0x0000000804057981 */ /* 0x000ea8000c1e9900 */
[----:B------:R-:W2:Y:S02]  /*1850*/  LDG.E.CONSTANT R6, desc[UR8][R6.64] ;  /* 0x0000000806067981 */ /* 0x000ea4000c1e9900 */
[----:B--2---:R-:W-:-:S05]  /*1860*/  HMUL2 R5, R6, R5 ;  /* 0x0000000506057232 */ /* 0x004fca0000000000 */
[--C-:B------:R-:W-:Y:S02]  /*1870*/  HADD2.F32 R3, -RZ, R5.reuse.H0_H0 ;  /* 0x20000005ff037230 */ /* 0x100fe40000004100 */
[----:B------:R-:W-:-:S05]  /*1880*/  HADD2.F32 R8, -RZ, R5.H1_H1 ;  /* 0x30000005ff087230 */ /* 0x000fca0000004100 */
[----:B------:R-:W-:-:S04]  /*1890*/  FADD R3, R3, R8 ;  /* 0x0000000803037221 */ /* 0x000fc80000000000 */
[----:B------:R-:W-:-:S07]  /*18a0*/  FADD R2, R2, R3 ;  /* 0x0000000302027221 */ /* 0x000fce0000000000 */
.L_x_5:
[----:B------:R-:W-:Y:S05]  /*18b0*/  BSYNC.RECONVERGENT B0 ;  /* 0x0000000000007941 */ /* 0x000fea0003800200 */
.L_x_0:
[----:B------:R-:W0:Y:S01]  /*18c0*/  SHFL.BFLY PT, R3, R2, 0x10, 0x1f ;  /* 0x0e001f0002037f89 */ /* 0x000e2200000e0000 */
[----:B------:R-:W1:Y:S01]  /*18d0*/  S2R R7, SR_TID.X ;  /* 0x0000000000077919 */ /* 0x000e620000002100 */
[----:B0-----:R-:W-:-:S05]  /*18e0*/  FADD R3, R3, R2 ;  /* 0x0000000203037221 */ /* 0x001fca0000000000 */
[----:B------:R-:W0:Y:S01]  /*18f0*/  SHFL.BFLY PT, R4, R3, 0x8, 0x1f ;  /* 0x0d001f0003047f89 */ /* 0x000e2200000e0000 */
[----:B-1----:R-:W-:Y:S01]  /*1900*/  ISETP.NE.AND P0, PT, R7, RZ, PT ;  /* 0x000000ff0700720c */ /* 0x002fe20003f05270 */
[----:B0-----:R-:W-:-:S05]  /*1910*/  FADD R4, R3, R4 ;  /* 0x0000000403047221 */ /* 0x001fca0000000000 */
[----:B------:R-:W0:Y:S02]  /*1920*/  SHFL.BFLY PT, R5, R4, 0x4, 0x1f ;  /* 0x0c801f0004057f89 */ /* 0x000e2400000e0000 */
[----:B0-----:R-:W-:-:S05]  /*1930*/  FADD R5, R4, R5 ;  /* 0x0000000504057221 */ /* 0x001fca0000000000 */
[----:B------:R-:W0:Y:S02]  /*1940*/  SHFL.BFLY PT, R6, R5, 0x2, 0x1f ;  /* 0x0c401f0005067f89 */ /* 0x000e2400000e0000 */
[----:B0-----:R-:W-:-:S05]  /*1950*/  FADD R6, R5, R6 ;  /* 0x0000000605067221 */ /* 0x001fca0000000000 */
[----:B------:R0:W1:Y:S01]  /*1960*/  SHFL.BFLY PT, R7, R6, 0x1, 0x1f ;  /* 0x0c201f0006077f89 */ /* 0x00006200000e0000 */
[----:B------:R-:W-:Y:S05]  /*1970*/  @P0 EXIT ;  /* 0x000000000000094d */ /* 0x000fea0003800000 */
[----:B------:R-:W2:Y:S01]  /*1980*/  LDC.64 R2, c[0x0][0x380] ;  /* 0x0000e000ff027b82 */ /* 0x000ea20000000a00 */
[----:B-1----:R-:W-:-:S05]  /*1990*/  FADD R4, R6, R7 ;  /* 0x0000000706047221 */ /* 0x002fca0000000000 */
[----:B------:R-:W-:Y:S01]  /*19a0*/  F2FP.F16.F32.PACK_AB R4, RZ, R4 ;  /* 0x00000004ff04723e */ /* 0x000fe200000000ff */
[----:B--2---:R-:W-:-:S05]  /*19b0*/  IMAD.WIDE R2, R0, 0x2, R2 ;  /* 0x0000000200027825 */ /* 0x004fca00078e0202 */
[----:B------:R-:W-:Y:S01]  /*19c0*/  STG.E.U16 desc[UR8][R2.64], R4 ;  /* 0x0000000402007986 */ /* 0x000fe2000c101508 */
[----:B------:R-:W-:Y:S05]  /*19d0*/  EXIT ;  /* 0x000000000000794d */ /* 0x000fea0003800000 */
.L_x_6:
[----:B------:R-:W-:-:S00]  /*19e0*/  BRA `(.L_x_6) ;  /* 0xfffffffc00fc7947 */ /* 0x000fc0000383ffff */
[----:B------:R-:W-:-:S00]  /*19f0*/  NOP ;  /* 0x0000000000007918 */ /* 0x000fc00000000000 */
        /* <DEDUP_REMOVED lines=8> */
.L_x_19:


//--------------------- .text._Z23gemv_fp16_kernel_simpleP6__halfPKS_S2_iii --------------------------
	.section	.text._Z23gemv_fp16_kernel_simpleP6__halfPKS_S2_iii,"ax",@progbits
	.align	128
        .global         _Z23gemv_fp16_kernel_simpleP6__halfPKS_S2_iii
        .type           _Z23gemv_fp16_kernel_simpleP6__halfPKS_S2_iii,@function
        .size           _Z23gemv_fp16_kernel_simpleP6__halfPKS_S2_iii,(.L_x_20 - _Z23gemv_fp16_kernel_simpleP6__halfPKS_S2_iii)
        .other          _Z23gemv_fp16_kernel_simpleP6__halfPKS_S2_iii,@"STO_CUDA_ENTRY STV_DEFAULT"
_Z23gemv_fp16_kernel_simpleP6__halfPKS_S2_iii:
.text._Z23gemv_fp16_kernel_simpleP6__halfPKS_S2_iii:
        /* <DEDUP_REMOVED lines=9> */
[----:B------:R-:W1:Y:S01]  /*0090*/  LDCU UR6, c[0x0][0x398] ;  /* 0x00007300ff0677ac */ /* 0x000e620008000800 */
[----:B------:R-:W2:Y:S01]  /*00a0*/  LDCU.64 UR10, c[0x0][0x358] ;  /* 0x00006b00ff0a77ac */ /* 0x000ea20008000a00 */
[----:B0-----:R-:W-:-:S04]  /*00b0*/  IMAD R4, R3, UR7, RZ ;  /* 0x0000000703047c24 */ /* 0x001fc8000f8e02ff */
[----:B-1----:R-:W-:Y:S01]  /*00c0*/  VIADD R5, R4, UR6 ;  /* 0x0000000604057c36 */ /* 0x002fe20008000000 */
[-C--:B------:R-:W-:Y:S02]  /*00d0*/  IABS R9, R4.reuse ;  /* 0x0000000400097213 */ /* 0x080fe40000000000 */
[----:B------:R-:W-:Y:S01]  /*00e0*/  IABS R12, R4 ;  /* 0x00000004000c7213 */ /* 0x000fe20000000000 */
[----:B------:R-:W-:Y:S01]  /*00f0*/  VIADD R5, R5, 0xffffffff ;  /* 0xffffffff05057836 */ /* 0x000fe20000000000 */
[----:B------:R-:W0:Y:S08]  /*0100*/  I2F.RP R8, R9 ;  /* 0x0000000900087306 */ /* 0x000e300000209400 */
[----:B0-----:R-:W0:Y:S02]  /*0110*/  MUFU.RCP R8, R8 ;  /* 0x0000000800087308 */ /* 0x001e240000001000 */
[----:B0-----:R-:W-:-:S02]  /*0120*/  VIADD R6, R8, 0xffffffe ;  /* 0x0ffffffe08067836 */ /* 0x001fc40000000000 */
[----:B------:R-:W-:-:S04]  /*0130*/  IMAD.MOV R8, RZ, RZ, -R12 ;  /* 0x000000ffff087224 */ /* 0x000fc800078e0a0c */
[----:B------:R0:W1:Y:S02]  /*0140*/  F2I.FTZ.U32.TRUNC.NTZ R7, R6 ;  /* 0x0000000600077305 */ /* 0x000064000021f000 */
[----:B0-----:R-:W-:Y:S02]  /*0150*/  IMAD.MOV.U32 R6, RZ, RZ, RZ ;  /* 0x000000ffff067224 */ /* 0x001fe400078e00ff */
[----:B-1----:R-:W-:-:S04]  /*0160*/  IMAD.MOV R10, RZ, RZ, -R7 ;  /* 0x000000ffff0a7224 */ /* 0x002fc800078e0a07 */
[----:B------:R-:W-:Y:S01]  /*0170*/  IMAD R11, R10, R9, RZ ;  /* 0x000000090a0b7224 */ /* 0x000fe200078e02ff */
[----:B------:R-:W-:Y:S02]  /*0180*/  IABS R10, R5 ;  /* 0x00000005000a7213 */ /* 0x000fe40000000000 */
[----:B------:R-:W-:Y:S01]  /*0190*/  LOP3.LUT R5, R5, R4, RZ, 0x3c, !PT ;  /* 0x0000000405057212 */ /* 0x000fe200078e3cff */
[----:B------:R-:W-:Y:S01]  /*01a0*/  IMAD.HI.U32 R7, R7, R11, R6 ;  /* 0x0000000b07077227 */ /* 0x000fe200078e0006 */
[----:B------:R-:W-:Y:S02]  /*01b0*/  MOV R6, R10 ;  /* 0x0000000a00067202 */ /* 0x000fe40000000f00 */
[----:B------:R-:W-:-:S03]  /*01c0*/  ISETP.GE.AND P2, PT, R5, RZ, PT ;  /* 0x000000ff0500720c */ /* 0x000fc60003f46270 */
[----:B------:R-:W-:-:S04]  /*01d0*/  IMAD.HI.U32 R7, R7, R6, RZ ;  /* 0x0000000607077227 */ /* 0x000fc800078e00ff */
[----:B------:R-:W-:-:S05]  /*01e0*/  IMAD R6, R7, R8, R6 ;  /* 0x0000000807067224 */ /* 0x000fca00078e0206 */
[----:B------:R-:W-:-:S13]  /*01f0*/  ISETP.GT.U32.AND P1, PT, R9, R6, PT ;  /* 0x000000060900720c */ /* 0x000fda0003f24070 */
[----:B------:R-:W-:Y:S02]  /*0200*/  @!P1 IMAD.IADD R6, R6, 0x1, -R9 ;  /* 0x0000000106069824 */ /* 0x000fe400078e0a09 */
[----:B------:R-:W-:Y:S01]  /*0210*/  @!P1 VIADD R7, R7, 0x1 ;  /* 0x0000000107079836 */ /* 0x000fe20000000000 */
[----:B------:R-:W-:Y:S02]  /*0220*/  ISETP.NE.AND P1, PT, R4, RZ, PT ;  /* 0x000000ff0400720c */ /* 0x000fe40003f25270 */
[----:B------:R-:W-:-:S13]  /*0230*/  ISETP.GE.U32.AND P0, PT, R6, R9, PT ;  /* 0x000000090600720c */ /* 0x000fda0003f06070 */
[----:B------:R-:W-:-:S04]  /*0240*/  @P0 VIADD R7, R7, 0x1 ;  /* 0x0000000107070836 */ /* 0x000fc80000000000 */
[----:B------:R-:W-:-:S04]  /*0250*/  IMAD.MOV.U32 R8, RZ, RZ, R7 ;  /* 0x000000ffff087224 */ /* 0x000fc800078e0007 */
[----:B------:R-:W-:Y:S01]  /*0260*/  @!P2 IMAD.MOV R8, RZ, RZ, -R8 ;  /* 0x000000ffff08a224 */ /* 0x000fe200078e0a08 */
[----:B------:R-:W-:-:S04]  /*0270*/  @!P1 LOP3.LUT R8, RZ, R4, RZ, 0x33, !PT ;  /* 0x00000004ff089212 */ /* 0x000fc800078e33ff */
[----:B------:R-:W-:-:S13]  /*0280*/  ISETP.GE.AND P0, PT, R8, 0x1, PT ;  /* 0x000000010800780c */ /* 0x000fda0003f06270 */
[----:B--2---:R-:W-:Y:S05]  /*0290*/  @!P0 BRA `(.L_x_7) ;  /* 0x00000004003c8947 */ /* 0x004fea0003800000 */
[----:B------:R-:W0:Y:S01]  /*02a0*/  S2R R5, SR_TID.X ;  /* 0x0000000000057919 */ /* 0x000e220000002100 */
[C---:B------:R-:W-:Y:S01]  /*02b0*/  ISETP.GE.U32.AND P0, PT, R8.reuse, 0x4, PT ;  /* 0x000000040800780c */ /* 0x040fe20003f06070 */
[----:B------:R-:W-:Y:S01]  /*02c0*/  HFMA2 R7, -RZ, RZ, 0, 0 ;  /* 0x00000000ff077431 */ /* 0x000fe200000001ff */
[----:B------:R-:W-:-:S04]  /*02d0*/  LOP3.LUT R6, R8, 0x3, RZ, 0xc0, !PT ;  /* 0x0000000308067812 */ /* 0x000fc800078ec0ff */
[----:B------:R-:W-:-:S07]  /*02e0*/  ISETP.NE.AND P4, PT, R6, RZ, PT ;  /* 0x000000ff0600720c */ /* 0x000fce0003f85270 */
[----:B------:R-:W-:Y:S06]  /*02f0*/  @!P0 BRA `(.L_x_8) ;  /* 0x0000000000d88947 */ /* 0x000fec0003800000 */
[----:B------:R-:W1:Y:S01]  /*0300*/  S2UR UR5, SR_CgaCtaId ;  /* 0x00000000000579c3 */ /* 0x000e620000008800 */
[----:B------:R-:W-:Y:S01]  /*0310*/  LOP3.LUT R7, R8, 0x7ffffffc, RZ, 0xc0, !PT ;  /* 0x7ffffffc08077812 */ /* 0x000fe200078ec0ff */
[C-C-:B------:R-:W-:Y:S01]  /*0320*/  IMAD.IADD R8, R3.reuse, 0x1, R0.reuse ;  /* 0x0000000103087824 */ /* 0x140fe200078e0200 */
[----:B------:R-:W-:Y:S01]  /*0330*/  UMOV UR4, 0x400 ;  /* 0x0000040000047882 */ /* 0x000fe20000000000 */
[C-C-:B------:R-:W-:Y:S01]  /*0340*/  IMAD R9, R3.reuse, 0x2, R0.reuse ;  /* 0x0000000203097824 */ /* 0x140fe200078e0200 */
[----:B------:R-:W2:Y:S01]  /*0350*/  LDCU UR6, c[0x0][0x398] ;  /* 0x00007300ff0677ac */ /* 0x000ea20008000800 */
[----:B------:R-:W-:Y:S02]  /*0360*/  IMAD R11, R3, 0x3, R0 ;  /* 0x00000003030b7824 */ /* 0x000fe400078e0200 */
[----:B------:R-:W-:Y:S02]  /*0370*/  IMAD R8, R8, UR7, RZ ;  /* 0x0000000708087c24 */ /* 0x000fe4000f8e02ff */
[----:B------:R-:W-:-:S02]  /*0380*/  IMAD R12, R0, UR7, RZ ;  /* 0x00000007000c7c24 */ /* 0x000fc4000f8e02ff */
[----:B------:R-:W-:Y:S02]  /*0390*/  IMAD R10, R9, UR7, RZ ;  /* 0x00000007090a7c24 */ /* 0x000fe4000f8e02ff */
[----:B------:R-:W-:Y:S01]  /*03a0*/  IMAD R22, R11, UR7, RZ ;  /* 0x000000070b167c24 */ /* 0x000fe2000f8e02ff */
[----:B0-----:R-:W-:Y:S01]  /*03b0*/  IADD3 R11, PT, PT, R8, R5, RZ ;  /* 0x00000005080b7210 */ /* 0x001fe20007ffe0ff */
[--C-:B------:R-:W-:Y:S02]  /*03c0*/  IMAD.IADD R9, R12, 0x1, R5.reuse ;  /* 0x000000010c097824 */ /* 0x100fe400078e0205 */
[--C-:B------:R-:W-:Y:S02]  /*03d0*/  IMAD.IADD R23, R10, 0x1, R5.reuse ;  /* 0x000000010a177824 */ /* 0x100fe400078e0205 */
[----:B------:R-:W-:Y:S02]  /*03e0*/  IMAD.IADD R25, R22, 0x1, R5 ;  /* 0x0000000116197824 */ /* 0x000fe400078e0205 */
[----:B------:R-:W-:Y:S01]  /*03f0*/  IMAD.SHL.U32 R13, R5, 0x2, RZ ;  /* 0x00000002050d7824 */ /* 0x000fe200078e00ff */
[----:B-1----:R-:W-:Y:S01]  /*0400*/  ULEA UR4, UR5, UR4, 0x18 ;  /* 0x0000000405047291 */ /* 0x002fe2000f8ec0ff */
[----:B------:R-:W-:-:S05]  /*0410*/  IMAD.MOV R24, RZ, RZ, -R7 ;  /* 0x000000ffff187224 */ /* 0x000fca00078e0a07 */
[----:B------:R-:W-:Y:S02]  /*0420*/  LEA R8, R8, UR4, 0x1 ;  /* 0x0000000408087c11 */ /* 0x000fe4000f8e08ff */
[----:B------:R-:W-:Y:S02]  /*0430*/  LEA R10, R10, UR4, 0x1 ;  /* 0x000000040a0a7c11 */ /* 0x000fe4000f8e08ff */
[----:B------:R-:W-:Y:S02]  /*0440*/  LEA R22, R22, UR4, 0x1 ;  /* 0x0000000416167c11 */ /* 0x000fe4000f8e08ff */
[----:B--2---:R-:W-:-:S07]  /*0450*/  LEA R12, R12, UR4, 0x1 ;  /* 0x000000040c0c7c11 */ /* 0x004fce000f8e08ff */
.L_x_9:
[----:B------:R-:W-:Y:S02]  /*0460*/  ISETP.GE.AND P0, PT, R9, UR6, PT ;  /* 0x0000000609007c0c */ /* 0x000fe4000bf06270 */
[----:B------:R-:W-:Y:S02]  /*0470*/  ISETP.GE.AND P1, PT, R11, UR6, PT ;  /* 0x000000060b007c0c */ /* 0x000fe4000bf26270 */
[----:B------:R-:W-:Y:S02]  /*0480*/  ISETP.GE.AND P2, PT, R23, UR6, PT ;  /* 0x0000000617007c0c */ /* 0x000fe4000bf46270 */
[----:B------:R-:W-:-:S07]  /*0490*/  ISETP.GE.AND P3, PT, R25, UR6, PT ;  /* 0x0000000619007c0c */ /* 0x000fce000bf66270 */
[----:B-1----:R-:W0:Y:S08]  /*04a0*/  @!P0 LDC.64 R20, c[0x0][0x388] ;  /* 0x0000e200ff148b82 */ /* 0x002e300000000a00 */
[----:B------:R-:W1:Y:S08]  /*04b0*/  @!P1 LDC.64 R14, c[0x0][0x388] ;  /* 0x0000e200ff0e9b82 */ /* 0x000e700000000a00 */
[----:B------:R-:W2:Y:S08]  /*04c0*/  @!P2 LDC.64 R16, c[0x0][0x388] ;  /* 0x0000e200ff10ab82 */ /* 0x000eb00000000a00 */
[----:B------:R-:W3:Y:S01]  /*04d0*/  @!P3 LDC.64 R18, c[0x0][0x388] ;  /* 0x0000e200ff12bb82 */ /* 0x000ee20000000a00 */
[----:B0-----:R-:W-:-:S06]  /*04e0*/  @!P0 IMAD.WIDE R20, R9, 0x2, R20 ;  /* 0x0000000209148825 */ /* 0x001fcc00078e0214 */
[----:B------:R-:W4:Y:S01]  /*04f0*/  @!P0 LDG.E.U16 R20, desc[UR10][R20.64] ;  /* 0x0000000a14148981 */ /* 0x000f22000c1e1500 */
[----:B-1----:R-:W-:-:S06]  /*0500*/  @!P1 IMAD.WIDE R14, R11, 0x2, R14 ;  /* 0x000000020b0e9825 */ /* 0x002fcc00078e020e */
[----:B------:R-:W5:Y:S01]  /*0510*/  @!P1 LDG.E.U16 R15, desc[UR10][R14.64] ;  /* 0x0000000a0e0f9981 */ /* 0x000f62000c1e1500 */
[----:B--2---:R-:W-:-:S06]  /*0520*/  @!P2 IMAD.WIDE R16, R23, 0x2, R16 ;  /* 0x000000021710a825 */ /* 0x004fcc00078e0210 */
[----:B------:R-:W2:Y:S01]  /*0530*/  @!P2 LDG.E.U16 R17, desc[UR10][R16.64] ;  /* 0x0000000a1011a981 */ /* 0x000ea2000c1e1500 */
[----:B---3--:R-:W-:-:S06]  /*0540*/  @!P3 IMAD.WIDE R18, R25, 0x2, R18 ;  /* 0x000000021912b825 */ /* 0x008fcc00078e0212 */
[----:B------:R-:W3:Y:S01]  /*0550*/  @!P3 LDG.E.U16 R18, desc[UR10][R18.64] ;  /* 0x0000000a1212b981 */ /* 0x000ee2000c1e1500 */
[--C-:B------:R-:W-:Y:S02]  /*0560*/  @!P0 IMAD.IADD R27, R12, 0x1, R13.reuse ;  /* 0x000000010c1b8824 */ /* 0x100fe400078e020d */
[--C-:B------:R-:W-:Y:S01]  /*0570*/  @!P1 IMAD.IADD R26, R8, 0x1, R13.reuse ;  /* 0x00000001081a9824 */ /* 0x100fe200078e020d */
[----:B------:R-:W-:Y:S01]  /*0580*/  @!P3 IADD3 R29, PT, PT, R22, R13, RZ ;  /* 0x0000000d161db210 */ /* 0x000fe20007ffe0ff */
[--C-:B------:R-:W-:Y:S02]  /*0590*/  @!P2 IMAD.IADD R28, R10, 0x1, R13.reuse ;  /* 0x000000010a1ca824 */ /* 0x100fe400078e020d */
[----:B------:R-:W-:Y:S01]  /*05a0*/  VIADD R24, R24, 0x4 ;  /* 0x0000000418187836 */ /* 0x000fe20000000000 */
[C---:B------:R-:W-:Y:S01]  /*05b0*/  LEA R25, R4.reuse, R25, 0x2 ;  /* 0x0000001904197211 */ /* 0x040fe200078e10ff */
[C---:B------:R-:W-:Y:S02]  /*05c0*/  IMAD R13, R4.reuse, 0x8, R13 ;  /* 0x00000008040d7824 */ /* 0x040fe400078e020d */
[----:B------:R-:W-:-:S02]  /*05d0*/  IMAD R9, R4, 0x4, R9 ;  /* 0x0000000404097824 */ /* 0x000fc400078e0209 */
[C---:B------:R-:W-:Y:S02]  /*05e0*/  IMAD R11, R4.reuse, 0x4, R11 ;  /* 0x00000004040b7824 */ /* 0x040fe400078e020b */
[----:B------:R-:W-:Y:S01]  /*05f0*/  IMAD R23, R4, 0x4, R23 ;  /* 0x0000000404177824 */ /* 0x000fe200078e0217 */
[----:B----4-:R1:W-:Y:S04]  /*0600*/  @!P0 STS.U16 [R27], R20 ;  /* 0x000000141b008388 */ /* 0x0103e80000000400 */
[----:B-----5:R1:W-:Y:S01]  /*0610*/  @!P1 STS.U16 [R26], R15 ;  /* 0x0000000f1a009388 */ /* 0x0203e20000000400 */
[----:B------:R-:W-:-:S03]  /*0620*/  ISETP.NE.AND P0, PT, R24, RZ, PT ;  /* 0x000000ff1800720c */ /* 0x000fc60003f05270 */
[----:B--2---:R1:W-:Y:S04]  /*0630*/  @!P2 STS.U16 [R28], R17 ;  /* 0x000000111c00a388 */ /* 0x0043e80000000400 */
[----:B---3--:R1:W-:Y:S06]  /*0640*/  @!P3 STS.U16 [R29], R18 ;  /* 0x000000121d00b388 */ /* 0x0083ec0000000400 */
[----:B------:R-:W-:Y:S05]  /*0650*/  @P0 BRA `(.L_x_9) ;  /* 0xfffffffc00800947 */ /* 0x000fea000383ffff */
.L_x_8:
[----:B------:R-:W-:Y:S05]  /*0660*/  @!P4 BRA `(.L_x_7) ;  /* 0x000000000048c947 */ /* 0x000fea0003800000 */
[----:B------:R-:W2:Y:S01]  /*0670*/  S2UR UR5, SR_CgaCtaId ;  /* 0x00000000000579c3 */ /* 0x000ea20000008800 */
[----:B------:R-:W-:Y:S01]  /*0680*/  IMAD R0, R3, R7, R0 ;  /* 0x0000000703007224 */ /* 0x000fe200078e0200 */
[----:B------:R-:W-:Y:S01]  /*0690*/  UMOV UR4, 0x400 ;  /* 0x0000040000047882 */ /* 0x000fe20000000000 */
[----:B------:R-:W3:Y:S02]  /*06a0*/  LDCU UR6, c[0x0][0x398] ;  /* 0x00007300ff0677ac */ /* 0x000ee40008000800 */
[----:B0-----:R-:W-:Y:S02]  /*06b0*/  IMAD R5, R0, UR7, R5 ;  /* 0x0000000700057c24 */ /* 0x001fe4000f8e0205 */
[----:B------:R-:W-:Y:S01]  /*06c0*/  IMAD.MOV R0, RZ, RZ, -R6 ;  /* 0x000000ffff007224 */ /* 0x000fe200078e0a06 */
[----:B--2---:R-:W-:-:S06]  /*06d0*/  ULEA UR4, UR5, UR4, 0x18 ;  /* 0x0000000405047291 */ /* 0x004fcc000f8ec0ff */
[----:B---3--:R-:W-:-:S07]  /*06e0*/  LEA R3, R5, UR4, 0x1 ;  /* 0x0000000405037c11 */ /* 0x008fce000f8e08ff */
.L_x_10:
[----:B------:R-:W-:-:S13]  /*06f0*/  ISETP.GE.AND P0, PT, R5, UR6, PT ;  /* 0x0000000605007c0c */ /* 0x000fda000bf06270 */
[----:B------:R-:W0:Y:S02]  /*0700*/  @!P0 LDC.64 R6, c[0x0][0x388] ;  /* 0x0000e200ff068b82 */ /* 0x000e240000000a00 */
[----:B0-----:R-:W-:-:S06]  /*0710*/  @!P0 IMAD.WIDE R6, R5, 0x2, R6 ;  /* 0x0000000205068825 */ /* 0x001fcc00078e0206 */
[----:B------:R-:W2:Y:S01]  /*0720*/  @!P0 LDG.E.U16 R6, desc[UR10][R6.64] ;  /* 0x0000000a06068981 */ /* 0x000ea2000c1e1500 */
[----:B------:R-:W-:Y:S02]  /*0730*/  VIADD R0, R0, 0x1 ;  /* 0x0000000100007836 */ /* 0x000fe40000000000 */
[----:B------:R-:W-:Y:S01]  /*0740*/  IMAD.IADD R5, R4, 0x1, R5 ;  /* 0x0000000104057824 */ /* 0x000fe200078e0205 */
[----:B--2---:R0:W-:Y:S02]  /*0750*/  @!P0 STS.U16 [R3], R6 ;  /* 0x0000000603008388 */ /* 0x0041e40000000400 */
[----:B------:R-:W-:Y:S01]  /*0760*/  ISETP.NE.AND P0, PT, R0, RZ, PT ;  /* 0x000000ff0000720c */ /* 0x000fe20003f05270 */
[----:B0-----:R-:W-:-:S12]  /*0770*/  IMAD R3, R4, 0x2, R3 ;  /* 0x0000000204037824 */ /* 0x001fd800078e0203 */
[----:B------:R-:W-:Y:S05]  /*0780*/  @P0 BRA `(.L_x_10) ;  /* 0xfffffffc00d80947 */ /* 0x000fea000383ffff */
.L_x_7:
[----:B------:R-:W2:Y:S01]  /*0790*/  LDCU UR5, c[0x0][0x3a0] ;  /* 0x00007400ff0577ac */ /* 0x000ea20008000800 */
[----:B------:R-:W-:Y:S01]  /*07a0*/  IMAD.MOV.U32 R12, RZ, RZ, RZ ;  /* 0x000000ffff0c7224 */ /* 0x000fe200078e00ff */
[----:B--2---:R-:W-:Y:S01]  /*07b0*/  UISETP.GE.AND UP0, UPT, UR5, 0x1, UPT ;  /* 0x000000010500788c */ /* 0x004fe2000bf06270 */
[----:B------:R-:W-:Y:S08]  /*07c0*/  BAR.SYNC.DEFER_BLOCKING 0x0 ;  /* 0x0000000000007b1d */ /* 0x000ff00000010000 */
[----:B------:R-:W-:Y:S05]  /*07d0*/  BRA.U !UP0, `(.L_x_11) ;  /* 0x0000000d08f87547 */ /* 0x000fea000b800000 */
[----:B------:R-:W2:Y:S01]  /*07e0*/  S2R R13, SR_TID.X ;  /* 0x00000000000d7919 */ /* 0x000ea20000002100 */
[----:B------:R-:W-:Y:S01]  /*07f0*/  UISETP.GE.U32.AND UP0, UPT, UR5, 0x4, UPT ;  /* 0x000000040500788c */ /* 0x000fe2000bf06070 */
[----:B------:R-:W-:Y:S01]  /*0800*/  IMAD R3, R2, UR6, RZ ;  /* 0x0000000602037c24 */ /* 0x000fe2000f8e02ff */
[----:B------:R-:W-:Y:S01]  /*0810*/  MOV R12, RZ ;  /* 0x000000ff000c7202 */ /* 0x000fe20000000f00 */
[----:B------:R-:W-:Y:S01]  /*0820*/  IMAD.MOV.U32 R14, RZ, RZ, RZ ;  /* 0x000000ffff0e7224 */ /* 0x000fe200078e00ff */
[----:B------:R-:W-:Y:S02]  /*0830*/  ULOP3.LUT UR4, UR5, 0x3, URZ, 0xc0, !UPT ;  /* 0x0000000305047892 */ /* 0x000fe4000f8ec0ff */
[----:B------:R-:W-:-:S03]  /*0840*/  SHF.R.S32.HI R0, RZ, 0x1f, R3 ;  /* 0x0000001fff007819 */ /* 0x000fc60000011403 */
[----:B------:R-:W-:Y:S07]  /*0850*/  BRA.U !UP0, `(.L_x_12) ;  /* 0x0000000508bc7547 */ /* 0x000fee000b800000 */
[C---:B--2---:R-:W-:Y:S01]  /*0860*/  ISETP.GE.AND P3, PT, R13.reuse, UR6, PT ;  /* 0x000000060d007c0c */ /* 0x044fe2000bf66270 */
[C---:B------:R-:W-:Y:S02]  /*0870*/  VIADD R12, R13.reuse, 0x20 ;  /* 0x000000200d0c7836 */ /* 0x040fe40000000000 */
[C---:B------:R-:W-:Y:S02]  /*0880*/  VIADD R14, R13.reuse, 0x40 ;  /* 0x000000400d0e7836 */ /* 0x040fe40000000000 */
[----:B-1----:R-:W-:Y:S01]  /*0890*/  VIADD R15, R13, 0x60 ;  /* 0x000000600d0f7836 */ /* 0x002fe20000000000 */
[----:B------:R-:W-:Y:S02]  /*08a0*/  ISETP.GE.AND P2, PT, R12, UR6, PT ;  /* 0x000000060c007c0c */ /* 0x000fe4000bf46270 */
[----:B------:R-:W-:Y:S02]  /*08b0*/  ISETP.GE.AND P0, PT, R14, UR6, PT ;  /* 0x000000060e007c0c */ /* 0x000fe4000bf06270 */
[----:B------:R-:W-:-:S03]  /*08c0*/  ISETP.GE.AND P1, PT, R15, UR6, PT ;  /* 0x000000060f007c0c */ /* 0x000fc6000bf26270 */
[----:B------:R-:W1:Y:S01]  /*08d0*/  @!P3 LDC.64 R10, c[0x0][0x390] ;  /* 0x0000e400ff0abb82 */ /* 0x000e620000000a00 */
[----:B------:R-:W-:-:S04]  /*08e0*/  @!P3 IADD3 R16, P4, PT, R3, R13, RZ ;  /* 0x0000000d0310b210 */ /* 0x000fc80007f9e0ff */
[----:B------:R-:W-:Y:S02]  /*08f0*/  @!P3 LEA.HI.X.SX32 R18, R13, R0, 0x1, P4 ;  /* 0x000000000d12b211 */ /* 0x000fe400020f0eff */
[----:B------:R-:W-:Y:S01]  /*0900*/  @!P2 IADD3 R17, P5, PT, R3, R12, RZ ;  /* 0x0000000c0311a210 */ /* 0x000fe20007fbe0ff */
[----:B------:R-:W2:Y:S03]  /*0910*/  @!P2 LDC.64 R8, c[0x0][0x390] ;  /* 0x0000e400ff08ab82 */ /* 0x000ea60000000a00 */
[----:B------:R-:W-:-:S05]  /*0920*/  @!P2 LEA.HI.X.SX32 R12, R12, R0, 0x1, P5 ;  /* 0x000000000c0ca211 */ /* 0x000fca00028f0eff */
[----:B------:R-:W3:Y:S08]  /*0930*/  @!P0 LDC.64 R6, c[0x0][0x390] ;  /* 0x0000e400ff068b82 */ /* 0x000ef00000000a00 */
[----:B0-----:R-:W0:Y:S01]  /*0940*/  @!P1 LDC.64 R4, c[0x0][0x390] ;  /* 0x0000e400ff049b82 */ /* 0x001e220000000a00 */
[----:B-1----:R-:W-:-:S04]  /*0950*/  @!P3 LEA R10, P4, R16, R10, 0x1 ;  /* 0x0000000a100ab211 */ /* 0x002fc800078808ff */
[----:B------:R-:W-:Y:S02]  /*0960*/  @!P3 LEA.HI.X R11, R16, R11, R18, 0x1, P4 ;  /* 0x0000000b100bb211 */ /* 0x000fe400020f0c12 */
[----:B------:R-:W-:Y:S02]  /*0970*/  @!P0 IADD3 R16, P5, PT, R3, R14, RZ ;  /* 0x0000000e03108210 */ /* 0x000fe40007fbe0ff */
[C---:B--2---:R-:W-:Y:S01]  /*0980*/  @!P2 LEA R8, P4, R17.reuse, R8, 0x1 ;  /* 0x000000081108a211 */ /* 0x044fe200078808ff */
[----:B------:R1:W2:Y:S01]  /*0990*/  @!P3 LDG.E.U16 R10, desc[UR10][R10.64] ;  /* 0x0000000a0a0ab981 */ /* 0x0002a2000c1e1500 */
[----:B------:R-:W-:Y:S02]  /*09a0*/  @!P0 LEA.HI.X.SX32 R14, R14, R0, 0x1, P5 ;  /* 0x000000000e0e8211 */ /* 0x000fe400028f0eff */
[----:B------:R-:W-:Y:S02]  /*09b0*/  @!P2 LEA.HI.X R9, R17, R9, R12, 0x1, P4 ;  /* 0x000000091109a211 */ /* 0x000fe400020f0c0c */
[----:B------:R-:W-:-:S02]  /*09c0*/  @!P1 IADD3 R12, P6, PT, R3, R15, RZ ;  /* 0x0000000f030c9210 */ /* 0x000fc40007fde0ff */
[C---:B---3--:R-:W-:Y:S01]  /*09d0*/  @!P0 LEA R6, P4, R16.reuse, R6, 0x1 ;  /* 0x0000000610068211 */ /* 0x048fe200078808ff */
[----:B------:R3:W4:Y:S01]  /*09e0*/  @!P2 LDG.E.U16 R8, desc[UR10][R8.64] ;  /* 0x0000000a0808a981 */ /* 0x000722000c1e1500 */
[----:B------:R-:W-:Y:S02]  /*09f0*/  @!P1 LEA.HI.X.SX32 R15, R15, R0, 0x1, P6 ;  /* 0x000000000f0f9211 */ /* 0x000fe400030f0eff */
[----:B------:R-:W-:Y:S02]  /*0a00*/  @!P0 LEA.HI.X R7, R16, R7, R14, 0x1, P4 ;  /* 0x0000000710078211 */ /* 0x000fe400020f0c0e */
[----:B0-----:R-:W-:-:S03]  /*0a10*/  @!P1 LEA R4, P5, R12, R4, 0x1 ;  /* 0x000000040c049211 */ /* 0x001fc600078a08ff */
[----:B------:R-:W5:Y:S01]  /*0a20*/  @!P0 LDG.E.U16 R6, desc[UR10][R6.64] ;  /* 0x0000000a06068981 */ /* 0x000f62000c1e1500 */
[----:B------:R-:W-:-:S05]  /*0a30*/  @!P1 LEA.HI.X R5, R12, R5, R15, 0x1, P5 ;  /* 0x000000050c059211 */ /* 0x000fca00028f0c0f */
[----:B------:R0:W5:Y:S01]  /*0a40*/  @!P1 LDG.E.U16 R4, desc[UR10][R4.64] ;  /* 0x0000000a04049981 */ /* 0x000162000c1e1500 */
[----:B------:R-:W1:Y:S01]  /*0a50*/  S2UR UR8, SR_CgaCtaId ;  /* 0x00000000000879c3 */ /* 0x000e620000008800 */
[----:B------:R-:W-:Y:S02]  /*0a60*/  UMOV UR7, 0x400 ;  /* 0x0000040000077882 */ /* 0x000fe40000000000 */
[----:B-1----:R-:W-:-:S06]  /*0a70*/  ULEA UR7, UR8, UR7, 0x18 ;  /* 0x0000000708077291 */ /* 0x002fcc000f8ec0ff */
[----:B------:R-:W-:-:S05]  /*0a80*/  LEA R11, R13, UR7, 0x1 ;  /* 0x000000070d0b7c11 */ /* 0x000fca000f8e08ff */
[----:B------:R-:W2:Y:S04]  /*0a90*/  @!P3 LDS.U16 R15, [R11] ;  /* 0x000000000b0fb984 */ /* 0x000ea80000000400 */
[----:B------:R-:W4:Y:S04]  /*0aa0*/  @!P2 LDS.U16 R17, [R11+0x40] ;  /* 0x000040000b11a984 */ /* 0x000f280000000400 */
[----:B------:R-:W5:Y:S04]  /*0ab0*/  @!P0 LDS.U16 R19, [R11+0x80] ;  /* 0x000080000b138984 */ /* 0x000f680000000400 */
[----:B---3--:R-:W1:Y:S01]  /*0ac0*/  @!P1 LDS.U16 R9, [R11+0xc0] ;  /* 0x0000c0000b099984 */ /* 0x008e620000000400 */
[----:B------:R-:W-:Y:S01]  /*0ad0*/  ULOP3.LUT UR5, UR5, 0x7ffffffc, URZ, 0xc0, !UPT ;  /* 0x7ffffffc05057892 */ /* 0x000fe2000f8ec0ff */
[----:B------:R-:W-:-:S05]  /*0ae0*/  IMAD.MOV.U32 R12, RZ, RZ, RZ ;  /* 0x000000ffff0c7224 */ /* 0x000fca00078e00ff */
[----:B------:R-:W-:Y:S01]  /*0af0*/  MOV R14, UR5 ;  /* 0x00000005000e7c02 */ /* 0x000fe20008000f00 */
[----:B--2---:R-:W-:-:S05]  /*0b00*/  @!P3 HMUL2 R10, R10.H0_H0, R15.H0_H0 ;  /* 0x2000000f0a0ab232 */ /* 0x004fca0000000800 */
[----:B------:R-:W-:Y:S02]  /*0b10*/  @!P3 HADD2.F32 R10, -RZ, R10.H0_H0 ;  /* 0x2000000aff0ab230 */ /* 0x000fe40000004100 */
[----:B----4-:R-:W-:-:S03]  /*0b20*/  @!P2 HMUL2 R8, R8.H0_H0, R17.H0_H0 ;  /* 0x200000110808a232 */ /* 0x010fc60000000800 */
[----:B------:R-:W-:Y:S02]  /*0b30*/  @!P3 FADD R12, RZ, R10 ;  /* 0x0000000aff0cb221 */ /* 0x000fe40000000000 */
[----:B0-----:R-:W-:Y:S02]  /*0b40*/  @!P2 HADD2.F32 R5, -RZ, R8.H0_H0 ;  /* 0x20000008ff05a230 */ /* 0x001fe40000004100 */
[----:B-----5:R-:W-:-:S03]  /*0b50*/  @!P0 HMUL2 R6, R6.H0_H0, R19.H0_H0 ;  /* 0x2000001306068232 */ /* 0x020fc60000000800 */
[----:B------:R-:W-:Y:S01]  /*0b60*/  @!P2 FADD R12, R12, R5 ;  /* 0x000000050c0ca221 */ /* 0x000fe20000000000 */
[----:B------:R-:W-:Y:S01]  /*0b70*/  ISETP.NE.AND P2, PT, R14, 0x4, PT ;  /* 0x000000040e00780c */ /* 0x000fe20003f45270 */
[----:B------:R-:W-:Y:S02]  /*0b80*/  @!P0 HADD2.F32 R7, -RZ, R6.H0_H0 ;  /* 0x20000006ff078230 */ /* 0x000fe40000004100 */
[----:B-1----:R-:W-:-:S03]  /*0b90*/  @!P1 HMUL2 R4, R4.H0_H0, R9.H0_H0 ;  /* 0x2000000904049232 */ /* 0x002fc60000000800 */
[----:B------:R-:W-:Y:S02]  /*0ba0*/  @!P0 FADD R12, R12, R7 ;  /* 0x000000070c0c8221 */ /* 0x000fe40000000000 */
[----:B------:R-:W-:-:S05]  /*0bb0*/  @!P1 HADD2.F32 R5, -RZ, R4.H0_H0 ;  /* 0x20000004ff059230 */ /* 0x000fca0000004100 */
[----:B------:R-:W-:Y:S01]  /*0bc0*/  @!P1 FADD R12, R12, R5 ;  /* 0x000000050c0c9221 */ /* 0x000fe20000000000 */
[----:B------:R-:W-:Y:S06]  /*0bd0*/  @!P2 BRA `(.L_x_12) ;  /* 0x0000000000dca947 */ /* 0x000fec0003800000 */
[----:B------:R-:W-:Y:S01]  /*0be0*/  IMAD.MOV.U32 R15, RZ, RZ, 0x4 ;  /* 0x00000004ff0f7424 */ /* 0x000fe200078e00ff */
[----:B------:R-:W0:Y:S01]  /*0bf0*/  LDCU UR6, c[0x0][0x398] ;  /* 0x00007300ff0677ac */ /* 0x000e220008000800 */
[----:B------:R-:W-:-:S05]  /*0c00*/  NOP ;  /* 0x0000000000007918 */ /* 0x000fca0000000000 */
.L_x_13:
[----:B------:R-:W-:-:S04]  /*0c10*/  IMAD R16, R15, 0x20, R13 ;  /* 0x000000200f107824 */ /* 0x000fc800078e020d */
[C---:B------:R-:W-:Y:S01]  /*0c20*/  VIADD R21, R16.reuse, 0x20 ;  /* 0x0000002010157836 */ /* 0x040fe20000000000 */
[C---:B0-----:R-:W-:Y:S01]  /*0c30*/  ISETP.GE.AND P3, PT, R16.reuse, UR6, PT ;  /* 0x0000000610007c0c */ /* 0x041fe2000bf66270 */
[C---:B------:R-:W-:Y:S02]  /*0c40*/  VIADD R22, R16.reuse, 0x40 ;  /* 0x0000004010167836 */ /* 0x040fe40000000000 */
[----:B------:R-:W-:Y:S01]  /*0c50*/  VIADD R17, R16, 0x60 ;  /* 0x0000006010117836 */ /* 0x000fe20000000000 */
[----:B------:R-:W-:Y:S02]  /*0c60*/  ISETP.GE.AND P2, PT, R21, UR6, PT ;  /* 0x0000000615007c0c */ /* 0x000fe4000bf46270 */
[----:B------:R-:W-:Y:S02]  /*0c70*/  ISETP.GE.AND P0, PT, R22, UR6, PT ;  /* 0x0000000616007c0c */ /* 0x000fe4000bf06270 */
[----:B------:R-:W-:-:S05]  /*0c80*/  ISETP.GE.AND P1, PT, R17, UR6, PT ;  /* 0x0000000611007c0c */ /* 0x000fca000bf26270 */
[----:B------:R-:W0:Y:S01]  /*0c90*/  @!P3 LDC.64 R10, c[0x0][0x390] ;  /* 0x0000e400ff0abb82 */ /* 0x000e220000000a00 */
[----:B------:R-:W-:-:S03]  /*0ca0*/  @!P3 IADD3 R18, P4, PT, R3, R16, RZ ;  /* 0x000000100312b210 */ /* 0x000fc60007f9e0ff */
[----:B------:R-:W-:Y:S02]  /*0cb0*/  @!P2 IADD3 R20, P5, PT, R3, R21, RZ ;  /* 0x000000150314a210 */ /* 0x000fe40007fbe0ff */
[-C--:B------:R-:W-:Y:S02]  /*0cc0*/  @!P3 LEA.HI.X.SX32 R19, R16, R0.reuse, 0x1, P4 ;  /* 0x000000001013b211 */ /* 0x080fe400020f0eff */
[----:B------:R-:W1:Y:S01]  /*0cd0*/  @!P2 LDC.64 R8, c[0x0][0x390] ;  /* 0x0000e400ff08ab82 */ /* 0x000e620000000a00 */
[----:B------:R-:W-:-:S07]  /*0ce0*/  @!P2 LEA.HI.X.SX32 R21, R21, R0, 0x1, P5 ;  /* 0x000000001515a211 */ /* 0x000fce00028f0eff */
[----:B------:R-:W2:Y:S08]  /*0cf0*/  @!P0 LDC.64 R4, c[0x0][0x390] ;  /* 0x0000e400ff048b82 */ /* 0x000eb00000000a00 */
[----:B------:R-:W3:Y:S01]  /*0d00*/  @!P1 LDC.64 R6, c[0x0][0x390] ;  /* 0x0000e400ff069b82 */ /* 0x000ee20000000a00 */
[----:B0-----:R-:W-:-:S04]  /*0d10*/  @!P3 LEA R10, P4, R18, R10, 0x1 ;  /* 0x0000000a120ab211 */ /* 0x001fc800078808ff */
[----:B------:R-:W-:Y:S02]  /*0d20*/  @!P3 LEA.HI.X R11, R18, R11, R19, 0x1, P4 ;  /* 0x0000000b120bb211 */ /* 0x000fe400020f0c13 */
[C---:B------:R-:W-:Y:S02]  /*0d30*/  @!P0 IADD3 R18, P4, PT, R3.reuse, R22, RZ ;  /* 0x0000001603128210 */ /* 0x040fe40007f9e0ff */
[----:B-1----:R-:W-:Y:S01]  /*0d40*/  @!P2 LEA R8, P5, R20, R8, 0x1 ;  /* 0x000000081408a211 */ /* 0x002fe200078a08ff */
[----:B------:R0:W4:Y:S01]  /*0d50*/  @!P3 LDG.E.U16 R10, desc[UR10][R10.64] ;  /* 0x0000000a0a0ab981 */ /* 0x000122000c1e1500 */
[----:B------:R-:W-:Y:S02]  /*0d60*/  @!P0 LEA.HI.X.SX32 R19, R22, R0, 0x1, P4 ;  /* 0x0000000016138211 */ /* 0x000fe400020f0eff */
[----:B------:R-:W-:Y:S02]  /*0d70*/  @!P2 LEA.HI.X R9, R20, R9, R21, 0x1, P5 ;  /* 0x000000091409a211 */ /* 0x000fe400028f0c15 */
[----:B------:R-:W-:-:S02]  /*0d80*/  @!P1 IADD3 R20, P5, PT, R3, R17, RZ ;  /* 0x0000001103149210 */ /* 0x000fc40007fbe0ff */
[C---:B--2---:R-:W-:Y:S01]  /*0d90*/  @!P0 LEA R4, P4, R18.reuse, R4, 0x1 ;  /* 0x0000000412048211 */ /* 0x044fe200078808ff */
[----:B------:R1:W2:Y:S01]  /*0da0*/  @!P2 LDG.E.U16 R8, desc[UR10][R8.64] ;  /* 0x0000000a0808a981 */ /* 0x0002a2000c1e1500 */
[----:B------:R-:W-:Y:S02]  /*0db0*/  @!P1 LEA.HI.X.SX32 R17, R17, R0, 0x1, P5 ;  /* 0x0000000011119211 */ /* 0x000fe400028f0eff */
[----:B------:R-:W-:Y:S02]  /*0dc0*/  @!P0 LEA.HI.X R5, R18, R5, R19, 0x1, P4 ;  /* 0x0000000512058211 */ /* 0x000fe400020f0c13 */
[----:B---3--:R-:W-:-:S03]  /*0dd0*/  @!P1 LEA R6, P5, R20, R6, 0x1 ;  /* 0x0000000614069211 */ /* 0x008fc600078a08ff */
[----:B------:R-:W3:Y:S01]  /*0de0*/  @!P0 LDG.E.U16 R4, desc[UR10][R4.64] ;  /* 0x0000000a04048981 */ /* 0x000ee2000c1e1500 */
[----:B------:R-:W-:-:S05]  /*0df0*/  @!P1 LEA.HI.X R7, R20, R7, R17, 0x1, P5 ;  /* 0x0000000714079211 */ /* 0x000fca00028f0c11 */
[----:B------:R-:W5:Y:S01]  /*0e00*/  @!P1 LDG.E.U16 R6, desc[UR10][R6.64] ;  /* 0x0000000a06069981 */ /* 0x000f62000c1e1500 */
[----:B------:R-:W-:-:S05]  /*0e10*/  LEA R16, R16, UR7, 0x1 ;  /* 0x0000000710107c11 */ /* 0x000fca000f8e08ff */
[----:B------:R-:W4:Y:S04]  /*0e20*/  @!P3 LDS.U16 R21, [R16] ;  /* 0x000000001015b984 */ /* 0x000f280000000400 */
[----:B------:R-:W2:Y:S04]  /*0e30*/  @!P2 LDS.U16 R19, [R16+0x40] ;  /* 0x000040001013a984 */ /* 0x000ea80000000400 */
[----:B------:R-:W3:Y:S04]  /*0e40*/  @!P0 LDS.U16 R17, [R16+0x80] ;  /* 0x0000800010118984 */ /* 0x000ee80000000400 */
[----:B0-----:R-:W5:Y:S01]  /*0e50*/  @!P1 LDS.U16 R11, [R16+0xc0] ;  /* 0x0000c000100b9984 */ /* 0x001f620000000400 */
[----:B------:R-:W-:Y:S01]  /*0e60*/  IADD3 R15, PT, PT, R15, 0x4, RZ ;  /* 0x000000040f0f7810 */ /* 0x000fe20007ffe0ff */
[----:B----4-:R-:W-:-:S05]  /*0e70*/  @!P3 HMUL2 R10, R10.H0_H0, R21.H0_H0 ;  /* 0x200000150a0ab232 */ /* 0x010fca0000000800 */
[----:B-1----:R-:W-:Y:S02]  /*0e80*/  @!P3 HADD2.F32 R9, -RZ, R10.H0_H0 ;  /* 0x2000000aff09b230 */ /* 0x002fe40000004100 */
[----:B--2---:R-:W-:-:S03]  /*0e90*/  @!P2 HMUL2 R19, R8.H0_H0, R19.H0_H0 ;  /* 0x200000130813a232 */ /* 0x004fc60000000800 */
[----:B------:R-:W-:Y:S02]  /*0ea0*/  @!P3 FADD R12, R12, R9 ;  /* 0x000000090c0cb221 */ /* 0x000fe40000000000 */
[----:B------:R-:W-:Y:S02]  /*0eb0*/  @!P2 HADD2.F32 R19, -RZ, R19.H0_H0 ;  /* 0x20000013ff13a230 */ /* 0x000fe40000004100 */
[----:B---3--:R-:W-:-:S03]  /*0ec0*/  @!P0 HMUL2 R17, R4.H0_H0, R17.H0_H0 ;  /* 0x2000001104118232 */ /* 0x008fc60000000800 */
[----:B------:R-:W-:Y:S01]  /*0ed0*/  @!P2 FADD R12, R12, R19 ;  /* 0x000000130c0ca221 */ /* 0x000fe20000000000 */
[----:B------:R-:W-:Y:S01]  /*0ee0*/  ISETP.NE.AND P2, PT, R15, R14, PT ;  /* 0x0000000e0f00720c */ /* 0x000fe20003f45270 */
[----:B------:R-:W-:Y:S02]  /*0ef0*/  @!P0 HADD2.F32 R17, -RZ, R17.H0_H0 ;  /* 0x20000011ff118230 */ /* 0x000fe40000004100 */
[----:B-----5:R-:W-:-:S03]  /*0f00*/  @!P1 HMUL2 R6, R6.H0_H0, R11.H0_H0 ;  /* 0x2000000b06069232 */ /* 0x020fc60000000800 */
[----:B------:R-:W-:Y:S02]  /*0f10*/  @!P0 FADD R12, R12, R17 ;  /* 0x000000110c0c8221 */ /* 0x000fe40000000000 */
[----:B------:R-:W-:-:S05]  /*0f20*/  @!P1 HADD2.F32 R5, -RZ, R6.H0_H0 ;  /* 0x20000006ff059230 */ /* 0x000fca0000004100 */
[----:B------:R-:W-:Y:S01]  /*0f30*/  @!P1 FADD R12, R12, R5 ;  /* 0x000000050c0c9221 */ /* 0x000fe20000000000 */
[----:B------:R-:W-:Y:S06]  /*0f40*/  @P2 BRA `(.L_x_13) ;  /* 0xfffffffc00302947 */ /* 0x000fec000383ffff */
.L_x_12:
[----:B------:R-:W-:-:S09]  /*0f50*/  UISETP.NE.AND UP0, UPT, UR4, URZ, UPT ;  /* 0x000000ff0400728c */ /* 0x000fd2000bf05270 */
[----:B------:R-:W-:Y:S05]  /*0f60*/  BRA.U !UP0, `(.L_x_11) ;  /* 0x0000000908147547 */ /* 0x000fea000b800000 */
[----:B--2---:R-:W-:-:S05]  /*0f70*/  IMAD R13, R14, 0x20, R13 ;  /* 0x000000200e0d7824 */ /* 0x004fca00078e020d */
[----:B------:R-:W-:-:S13]  /*0f80*/  ISETP.GE.AND P0, PT, R13, UR6, PT ;  /* 0x000000060d007c0c */ /* 0x000fda000bf06270 */
[----:B------:R-:W2:Y:S01]  /*0f90*/  @!P0 LDC.64 R8, c[0x0][0x390] ;  /* 0x0000e400ff088b82 */ /* 0x000ea20000000a00 */
[----:B0-----:R-:W-:-:S04]  /*0fa0*/  @!P0 IADD3 R5, P1, PT, R3, R13, RZ ;  /* 0x0000000d03058210 */ /* 0x001fc80007f3e0ff */
[----:B------:R-:W-:Y:S02]  /*0fb0*/  @!P0 LEA.HI.X.SX32 R6, R13, R0, 0x1, P1 ;  /* 0x000000000d068211 */ /* 0x000fe400008f0eff */
[----:B--2---:R-:W-:-:S04]  /*0fc0*/  @!P0 LEA R4, P1, R5, R8, 0x1 ;  /* 0x0000000805048211 */ /* 0x004fc800078208ff */
[----:B------:R-:W-:-:S05]  /*0fd0*/  @!P0 LEA.HI.X R5, R5, R9, R6, 0x1, P1 ;  /* 0x0000000905058211 */ /* 0x000fca00008f0c06 */
[----:B------:R-:W2:Y:S01]  /*0fe0*/  @!P0 LDG.E.U16 R4, desc[UR10][R4.64] ;  /* 0x0000000a04048981 */ /* 0x000ea2000c1e1500 */
[----:B------:R-:W0:Y:S01]  /*0ff0*/  S2UR UR7, SR_CgaCtaId ;  /* 0x00000000000779c3 */ /* 0x000e220000008800 */
[----:B------:R-:W-:Y:S01]  /*1000*/  UMOV UR5, 0x400 ;  /* 0x0000040000057882 */ /* 0x000fe20000000000 */
[----:B------:R-:W-:-:S04]  /*1010*/  UIADD3 UR4, UPT, UPT, -UR4, 0x1, URZ ;  /* 0x0000000104047890 */ /* 0x000fc8000fffe1ff */
[----:B------:R-:W-:Y:S02]  /*1020*/  UISETP.NE.AND UP0, UPT, UR4, URZ, UPT ;  /* 0x000000ff0400728c */ /* 0x000fe4000bf05270 */
[----:B0-----:R-:W-:-:S06]  /*1030*/  ULEA UR5, UR7, UR5, 0x18 ;  /* 0x0000000507057291 */ /* 0x001fcc000f8ec0ff */
[----:B------:R-:W-:-:S05]  /*1040*/  LEA R6, R13, UR5, 0x1 ;  /* 0x000000050d067c11 */ /* 0x000fca000f8e08ff */
[----:B------:R-:W2:Y:S02]  /*1050*/  @!P0 LDS.U16 R7, [R6] ;  /* 0x0000000006078984 */ /* 0x000ea40000000400 */
[----:B--2---:R-:W-:-:S05]  /*1060*/  @!P0 HMUL2 R7, R4.H0_H0, R7.H0_H0 ;  /* 0x2000000704078232 */ /* 0x004fca0000000800 */
[----:B------:R-:W-:-:S05]  /*1070*/  @!P0 HADD2.F32 R7, -RZ, R7.H0_H0 ;  /* 0x20000007ff078230 */ /* 0x000fca0000004100 */
[----:B------:R-:W-:Y:S01]  /*1080*/  @!P0 FADD R12, R12, R7 ;  /* 0x000000070c0c8221 */ /* 0x000fe20000000000 */
[----:B------:R-:W-:Y:S06]  /*1090*/  BRA.U !UP0, `(.L_x_11) ;  /* 0x0000000508c87547 */ /* 0x000fec000b800000 */
[----:B------:R-:W-:Y:S01]  /*10a0*/  UISETP.GE.AND UP0, UPT, UR4, URZ, UPT ;  /* 0x000000ff0400728c */ /* 0x000fe2000bf06270 */
[----:B------:R-:W-:Y:S01]  /*10b0*/  VIADD R6, R6, 0x40 ;  /* 0x0000004006067836 */ /* 0x000fe20000000000 */
[----:B------:R-:W0:Y:S01]  /*10c0*/  LDCU UR7, c[0x0][0x398] ;  /* 0x00007300ff0777ac */ /* 0x000e220008000800 */
[----:B------:R-:W-:-:S06]  /*10d0*/  VIADD R7, R13, 0x20 ;  /* 0x000000200d077836 */ /* 0x000fcc0000000000 */
[----:B------:R-:W-:Y:S05]  /*10e0*/  BRA.U UP0, `(.L_x_14) ;  /* 0x0000000500747547 */ /* 0x000fea000b800000 */
[----:B------:R-:W-:Y:S01]  /*10f0*/  UIADD3 UR5, UPT, UPT, -UR4, URZ, URZ ;  /* 0x000000ff04057290 */ /* 0x000fe2000fffe1ff */
[----:B------:R-:W-:-:S03]  /*1100*/  PLOP3.LUT P0, PT, PT, PT, PT, 0x80, 0x8 ;  /* 0x000000000008781c */ /* 0x000fc60003f0f070 */
[----:B------:R-:W-:-:S09]  /*1110*/  UISETP.GT.AND UP0, UPT, UR5, 0x3, UPT ;  /* 0x000000030500788c */ /* 0x000fd2000bf04270 */
[----:B------:R-:W-:Y:S05]  /*1120*/  BRA.U !UP0, `(.L_x_15) ;  /* 0x0000000108dc7547 */ /* 0x000fea000b800000 */
[----:B------:R-:W-:Y:S01]  /*1130*/  PLOP3.LUT P0, PT, PT, PT, PT, 0x8, 0x80 ;  /* 0x000000000080781c */ /* 0x000fe20003f0e170 */
[----:B------:R-:W2:Y:S01]  /*1140*/  LDCU UR6, c[0x0][0x398] ;  /* 0x00007300ff0677ac */ /* 0x000ea20008000800 */
[----:B------:R-:W-:-:S11]  /*1150*/  NOP ;  /* 0x0000000000007918 */ /* 0x000fd60000000000 */
.L_x_16:
[C---:B--2---:R-:W-:Y:S01]  /*1160*/  ISETP.GE.AND P4, PT, R7.reuse, UR6, PT ;  /* 0x0000000607007c0c */ /* 0x044fe2000bf86270 */
[C---:B------:R-:W-:Y:S01]  /*1170*/  VIADD R19, R7.reuse, 0x20 ;  /* 0x0000002007137836 */ /* 0x040fe20000000000 */
[C---:B------:R-:W-:Y:S01]  /*1180*/  IADD3 R13, PT, PT, R7.reuse, 0x60, RZ ;  /* 0x00000060070d7810 */ /* 0x040fe20007ffe0ff */
[----:B-1----:R-:W-:-:S03]  /*1190*/  VIADD R20, R7, 0x40 ;  /* 0x0000004007147836 */ /* 0x002fc60000000000 */
[----:B------:R-:W-:Y:S02]  /*11a0*/  ISETP.GE.AND P3, PT, R19, UR6, PT ;  /* 0x0000000613007c0c */ /* 0x000fe4000bf66270 */
[----:B------:R-:W-:Y:S02]  /*11b0*/  ISETP.GE.AND P2, PT, R20, UR6, PT ;  /* 0x0000000614007c0c */ /* 0x000fe4000bf46270 */
[----:B------:R-:W-:-:S03]  /*11c0*/  ISETP.GE.AND P1, PT, R13, UR6, PT ;  /* 0x000000060d007c0c */ /* 0x000fc6000bf26270 */
[----:B------:R-:W1:Y:S01]  /*11d0*/  @!P4 LDC.64 R14, c[0x0][0x390] ;  /* 0x0000e400ff0ecb82 */ /* 0x000e620000000a00 */
[----:B------:R-:W-:-:S04]  /*11e0*/  @!P4 IADD3 R17, P5, PT, R3, R7, RZ ;  /* 0x000000070311c210 */ /* 0x000fc80007fbe0ff */
[----:B------:R-:W-:Y:S02]  /*11f0*/  @!P4 LEA.HI.X.SX32 R18, R7, R0, 0x1, P5 ;  /* 0x000000000712c211 */ /* 0x000fe400028f0eff */
[----:B------:R-:W-:Y:S01]  /*1200*/  @!P3 IADD3 R16, P6, PT, R3, R19, RZ ;  /* 0x000000130310b210 */ /* 0x000fe20007fde0ff */
[----:B------:R-:W2:Y:S08]  /*1210*/  @!P3 LDC.64 R8, c[0x0][0x390] ;  /* 0x0000e400ff08bb82 */ /* 0x000eb00000000a00 */
[----:B------:R-:W3:Y:S08]  /*1220*/  @!P2 LDC.64 R10, c[0x0][0x390] ;  /* 0x0000e400ff0aab82 */ /* 0x000ef00000000a00 */
[----:B------:R-:W4:Y:S01]  /*1230*/  @!P1 LDC.64 R4, c[0x0][0x390] ;  /* 0x0000e400ff049b82 */ /* 0x000f220000000a00 */
[----:B-1----:R-:W-:-:S04]  /*1240*/  @!P4 LEA R14, P5, R17, R14, 0x1 ;  /* 0x0000000e110ec211 */ /* 0x002fc800078a08ff */
[----:B------:R-:W-:Y:S02]  /*1250*/  @!P4 LEA.HI.X R15, R17, R15, R18, 0x1, P5 ;  /* 0x0000000f110fc211 */ /* 0x000fe400028f0c12 */
[----:B------:R-:W-:Y:S02]  /*1260*/  @!P3 LEA.HI.X.SX32 R18, R19, R0, 0x1, P6 ;  /* 0x000000001312b211 */ /* 0x000fe400030f0eff */
[C---:B--2---:R-:W-:Y:S01]  /*1270*/  @!P3 LEA R8, P5, R16.reuse, R8, 0x1 ;  /* 0x000000081008b211 */ /* 0x044fe200078a08ff */
[----:B------:R1:W2:Y:S01]  /*1280*/  @!P4 LDG.E.U16 R14, desc[UR10][R14.64] ;  /* 0x0000000a0e0ec981 */ /* 0x0002a2000c1e1500 */
[----:B------:R-:W-:Y:S02]  /*1290*/  @!P2 IADD3 R17, P6, PT, R3, R20, RZ ;  /* 0x000000140311a210 */ /* 0x000fe40007fde0ff */
[----:B------:R-:W-:Y:S01]  /*12a0*/  @!P3 LEA.HI.X R9, R16, R9, R18, 0x1, P5 ;  /* 0x000000091009b211 */ /* 0x000fe200028f0c12 */
[----:B------:R-:W-:Y:S01]  /*12b0*/  @!P2 LDS.U16 R19, [R6+0x80] ;  /* 0x000080000613a984 */ /* 0x000fe20000000400 */
[----:B------:R-:W-:-:S02]  /*12c0*/  @!P2 LEA.HI.X.SX32 R18, R20, R0, 0x1, P6 ;  /* 0x000000001412a211 */ /* 0x000fc400030f0eff */
[----:B---3--:R-:W-:Y:S01]  /*12d0*/  @!P2 LEA R10, P5, R17, R10, 0x1 ;  /* 0x0000000a110aa211 */ /* 0x008fe200078a08ff */
[----:B------:R-:W3:Y:S01]  /*12e0*/  @!P3 LDG.E.U16 R8, desc[UR10][R8.64] ;  /* 0x0000000a0808b981 */ /* 0x000ee2000c1e1500 */
[----:B------:R-:W-:Y:S02]  /*12f0*/  @!P1 IADD3 R16, P6, PT, R3, R13, RZ ;  /* 0x0000000d03109210 */ /* 0x000fe40007fde0ff */
[----:B------:R-:W-:Y:S01]  /*1300*/  @!P2 LEA.HI.X R11, R17, R11, R18, 0x1, P5 ;  /* 0x0000000b110ba211 */ /* 0x000fe200028f0c12 */
[----:B-1----:R-:W-:Y:S01]  /*1310*/  @!P1 LDS.U16 R15, [R6+0xc0] ;  /* 0x0000c000060f9984 */ /* 0x002fe20000000400 */
[----:B------:R-:W-:Y:S02]  /*1320*/  @!P1 LEA.HI.X.SX32 R13, R13, R0, 0x1, P6 ;  /* 0x000000000d0d9211 */ /* 0x000fe400030f0eff */
[C---:B----4-:R-:W-:Y:S01]  /*1330*/  @!P1 LEA R4, P5, R16.reuse, R4, 0x1 ;  /* 0x0000000410049211 */ /* 0x050fe200078a08ff */
[----:B------:R-:W4:Y:S03]  /*1340*/  @!P2 LDG.E.U16 R10, desc[UR10][R10.64] ;  /* 0x0000000a0a0aa981 */ /* 0x000f26000c1e1500 */
[----:B------:R-:W-:Y:S01]  /*1350*/  @!P1 LEA.HI.X R5, R16, R5, R13, 0x1, P5 ;  /* 0x0000000510059211 */ /* 0x000fe200028f0c0d */
[----:B------:R-:W-:Y:S04]  /*1360*/  @!P3 LDS.U16 R17, [R6+0x40] ;  /* 0x000040000611b984 */ /* 0x000fe80000000400 */
[----:B------:R-:W5:Y:S04]  /*1370*/  @!P1 LDG.E.U16 R4, desc[UR10][R4.64] ;  /* 0x0000000a04049981 */ /* 0x000f68000c1e1500 */
[----:B------:R1:W2:Y:S01]  /*1380*/  @!P4 LDS.U16 R13, [R6] ;  /* 0x00000000060dc984 */ /* 0x0002a20000000400 */
[----:B------:R-:W-:-:S04]  /*1390*/  UIADD3 UR4, UPT, UPT, UR4, 0x4, URZ ;  /* 0x0000000404047890 */ /* 0x000fc8000fffe0ff */
[----:B------:R-:W-:Y:S01]  /*13a0*/  UISETP.GE.AND UP0, UPT, UR4, -0x3, UPT ;  /* 0xfffffffd0400788c */ /* 0x000fe2000bf06270 */
[----:B------:R-:W-:Y:S02]  /*13b0*/  VIADD R7, R7, 0x80 ;  /* 0x0000008007077836 */ /* 0x000fe40000000000 */
[----:B-1----:R-:W-:Y:S02]  /*13c0*/  VIADD R6, R6, 0x100 ;  /* 0x0000010006067836 */ /* 0x002fe40000000000 */
[----:B--2---:R-:W-:-:S05]  /*13d0*/  @!P4 HMUL2 R13, R14.H0_H0, R13.H0_H0 ;  /* 0x2000000d0e0dc232 */ /* 0x004fca0000000800 */
[----:B------:R-:W-:Y:S02]  /*13e0*/  @!P4 HADD2.F32 R13, -RZ, R13.H0_H0 ;  /* 0x2000000dff0dc230 */ /* 0x000fe40000004100 */
[----:B---3--:R-:W-:-:S03]  /*13f0*/  @!P3 HMUL2 R17, R8.H0_H0, R17.H0_H0 ;  /* 0x200000110811b232 */ /* 0x008fc60000000800 */
[----:B------:R-:W-:Y:S02]  /*1400*/  @!P4 FADD R12, R12, R13 ;  /* 0x0000000d0c0cc221 */ /* 0x000fe40000000000 */
[----:B------:R-:W-:Y:S02]  /*1410*/  @!P3 HADD2.F32 R17, -RZ, R17.H0_H0 ;  /* 0x20000011ff11b230 */ /* 0x000fe40000004100 */
[----:B----4-:R-:W-:-:S03]  /*1420*/  @!P2 HMUL2 R19, R10.H0_H0, R19.H0_H0 ;  /* 0x200000130a13a232 */ /* 0x010fc60000000800 */
[----:B------:R-:W-:Y:S02]  /*1430*/  @!P3 FADD R12, R12, R17 ;  /* 0x000000110c0cb221 */ /* 0x000fe40000000000 */
[----:B------:R-:W-:Y:S02]  /*1440*/  @!P2 HADD2.F32 R19, -RZ, R19.H0_H0 ;  /* 0x20000013ff13a230 */ /* 0x000fe40000004100 */
[----:B-----5:R-:W-:-:S03]  /*1450*/  @!P1 HMUL2 R4, R4.H0_H0, R15.H0_H0 ;  /* 0x2000000f04049232 */ /* 0x020fc60000000800 */
[----:B------:R-:W-:Y:S02]  /*1460*/  @!P2 FADD R12, R12, R19 ;  /* 0x000000130c0ca221 */ /* 0x000fe40000000000 */
[----:B------:R-:W-:-:S05]  /*1470*/  @!P1 HADD2.F32 R5, -RZ, R4.H0_H0 ;  /* 0x20000004ff059230 */ /* 0x000fca0000004100 */
[----:B------:R-:W-:Y:S01]  /*1480*/  @!P1 FADD R12, R12, R5 ;  /* 0x000000050c0c9221 */ /* 0x000fe20000000000 */
[----:B------:R-:W-:Y:S06]  /*1490*/  BRA.U !UP0, `(.L_x_16) ;  /* 0xfffffffd08307547 */ /* 0x000fec000b83ffff */
.L_x_15:
[----:B------:R-:W-:-:S04]  /*14a0*/  UIADD3 UR5, UPT, UPT, -UR4, URZ, URZ ;  /* 0x000000ff04057290 */ /* 0x000fc8000fffe1ff */
[----:B------:R-:W-:-:S09]  /*14b0*/  UISETP.GT.AND UP0, UPT, UR5, 0x1, UPT ;  /* 0x000000010500788c */ /* 0x000fd2000bf04270 */
[----:B------:R-:W-:Y:S05]  /*14c0*/  BRA.U !UP0, `(.L_x_17) ;  /* 0x0000000108747547 */ /* 0x000fea000b800000 */
[C---:B------:R-:W-:Y:S01]  /*14d0*/  ISETP.GE.AND P0, PT, R7.reuse, UR6, PT ;  /* 0x0000000607007c0c */ /* 0x040fe2000bf06270 */
[----:B------:R-:W-:-:S05]  /*14e0*/  VIADD R13, R7, 0x20 ;  /* 0x00000020070d7836 */ /* 0x000fca0000000000 */
[----:B------:R-:W-:-:S07]  /*14f0*/  ISETP.GE.AND P1, PT, R13, UR6, PT ;  /* 0x000000060d007c0c */ /* 0x000fce000bf26270 */
[----:B-1----:R-:W1:Y:S01]  /*1500*/  @!P0 LDC.64 R14, c[0x0][0x390] ;  /* 0x0000e400ff0e8b82 */ /* 0x002e620000000a00 */
[----:B------:R-:W-:-:S04]  /*1510*/  @!P0 IADD3 R9, P2, PT, R3, R7, RZ ;  /* 0x0000000703098210 */ /* 0x000fc80007f5e0ff */
[----:B------:R-:W-:Y:S01]  /*1520*/  @!P0 LEA.HI.X.SX32 R10, R7, R0, 0x1, P2 ;  /* 0x00000000070a8211 */ /* 0x000fe200010f0eff */
[----:B------:R-:W-:Y:S01]  /*1530*/  @!P1 LDS.U16 R11, [R6+0x40] ;  /* 0x00004000060b9984 */ /* 0x000fe20000000400 */
[----:B------:R-:W-:Y:S01]  /*1540*/  @!P1 IADD3 R7, P3, PT, R3, R13, RZ ;  /* 0x0000000d03079210 */ /* 0x000fe20007f7e0ff */
[----:B------:R-:W2:Y:S01]  /*1550*/  @!P1 LDC.64 R4, c[0x0][0x390] ;  /* 0x0000e400ff049b82 */ /* 0x000ea20000000a00 */
[----:B-1----:R-:W-:-:S04]  /*1560*/  @!P0 LEA R8, P2, R9, R14, 0x1 ;  /* 0x0000000e09088211 */ /* 0x002fc800078408ff */
[----:B------:R-:W-:Y:S02]  /*1570*/  @!P0 LEA.HI.X R9, R9, R15, R10, 0x1, P2 ;  /* 0x0000000f09098211 */ /* 0x000fe400010f0c0a */
[----:B------:R-:W-:Y:S02]  /*1580*/  @!P1 LEA.HI.X.SX32 R10, R13, R0, 0x1, P3 ;  /* 0x000000000d0a9211 */ /* 0x000fe400018f0eff */
[C---:B--2---:R-:W-:Y:S01]  /*1590*/  @!P1 LEA R4, P2, R7.reuse, R4, 0x1 ;  /* 0x0000000407049211 */ /* 0x044fe200078408ff */
[----:B------:R-:W2:Y:S03]  /*15a0*/  @!P0 LDG.E.U16 R8, desc[UR10][R8.64] ;  /* 0x0000000a08088981 */ /* 0x000ea6000c1e1500 */
[----:B------:R-:W-:Y:S02]  /*15b0*/  @!P1 LEA.HI.X R5, R7, R5, R10, 0x1, P2 ;  /* 0x0000000507059211 */ /* 0x000fe400010f0c0a */
[----:B------:R-:W2:Y:S04]  /*15c0*/  @!P0 LDS.U16 R7, [R6] ;  /* 0x0000000006078984 */ /* 0x000ea80000000400 */
[----:B------:R-:W3:Y:S01]  /*15d0*/  @!P1 LDG.E.U16 R4, desc[UR10][R4.64] ;  /* 0x0000000a04049981 */ /* 0x000ee2000c1e1500 */
[----:B------:R-:W-:-:S04]  /*15e0*/  UIADD3 UR4, UPT, UPT, UR4, 0x1, URZ ;  /* 0x0000000104047890 */ /* 0x000fc8000fffe0ff */
[----:B------:R-:W-:Y:S01]  /*15f0*/  UIADD3 UR4, UPT, UPT, UR4, 0x1, URZ ;  /* 0x0000000104047890 */ /* 0x000fe2000fffe0ff */
[----:B--2---:R-:W-:-:S05]  /*1600*/  @!P0 HMUL2 R7, R8.H0_H0, R7.H0_H0 ;  /* 0x2000000708078232 */ /* 0x004fca0000000800 */
[----:B------:R-:W-:Y:S02]  /*1610*/  @!P0 HADD2.F32 R7, -RZ, R7.H0_H0 ;  /* 0x20000007ff078230 */ /* 0x000fe40000004100 */
[----:B---3--:R-:W-:-:S03]  /*1620*/  @!P1 HMUL2 R11, R4.H0_H0, R11.H0_H0 ;  /* 0x2000000b040b9232 */ /* 0x008fc60000000800 */
[----:B------:R-:W-:Y:S01]  /*1630*/  @!P0 FADD R12, R12, R7 ;  /* 0x000000070c0c8221 */ /* 0x000fe20000000000 */
[----:B------:R-:W-:Y:S02]  /*1640*/  VIADD R4, R6, 0x40 ;  /* 0x0000004006047836 */ /* 0x000fe40000000000 */
[----:B------:R-:W-:Y:S01]  /*1650*/  @!P1 HADD2.F32 R11, -RZ, R11.H0_H0 ;  /* 0x2000000bff0b9230 */ /* 0x000fe20000004100 */
[----:B------:R-:W-:Y:S01]  /*1660*/  PLOP3.LUT P0, PT, PT, PT, PT, 0x8, 0x80 ;  /* 0x000000000080781c */ /* 0x000fe20003f0e170 */
[----:B------:R-:W-:Y:S01]  /*1670*/  VIADD R6, R4, 0x40 ;  /* 0x0000004004067836 */ /* 0x000fe20000000000 */
[----:B------:R-:W-:Y:S02]  /*1680*/  IADD3 R7, PT, PT, R13, 0x20, RZ ;  /* 0x000000200d077810 */ /* 0x000fe40007ffe0ff */
[----:B------:R-:W-:-:S09]  /*1690*/  @!P1 FADD R12, R12, R11 ;  /* 0x0000000b0c0c9221 */ /* 0x000fd20000000000 */
.L_x_17:
[----:B------:R-:W-:-:S13]  /*16a0*/  ISETP.EQ.AND P1, PT, RZ, UR4, PT ;  /* 0x00000004ff007c0c */ /* 0x000fda000bf22270 */
[----:B------:R-:W-:Y:S05]  /*16b0*/  @!P0 BRA P1, `(.L_x_11) ;  /* 0x0000000000408947 */ /* 0x000fea0000800000 */
.L_x_14:
[----:B0-----:R-:W-:-:S13]  /*16c0*/  ISETP.GE.AND P0, PT, R7, UR7, PT ;  /* 0x0000000707007c0c */ /* 0x001fda000bf06270 */
[----:B------:R-:W0:Y:S01]  /*16d0*/  @!P0 LDC.64 R10, c[0x0][0x390] ;  /* 0x0000e400ff0a8b82 */ /* 0x000e220000000a00 */
[----:B------:R-:W-:Y:S01]  /*16e0*/  @!P0 IADD3 R5, P1, PT, R3, R7, RZ ;  /* 0x0000000703058210 */ /* 0x000fe20007f3e0ff */
[----:B------:R2:W3:Y:S03]  /*16f0*/  @!P0 LDS.U16 R9, [R6] ;  /* 0x0000000006098984 */ /* 0x0004e60000000400 */
[----:B------:R-:W-:Y:S02]  /*1700*/  @!P0 LEA.HI.X.SX32 R8, R7, R0, 0x1, P1 ;  /* 0x0000000007088211 */ /* 0x000fe400008f0eff */
[----:B0-----:R-:W-:-:S04]  /*1710*/  @!P0 LEA R4, P1, R5, R10, 0x1 ;  /* 0x0000000a05048211 */ /* 0x001fc800078208ff */
[----:B------:R-:W-:-:S05]  /*1720*/  @!P0 LEA.HI.X R5, R5, R11, R8, 0x1, P1 ;  /* 0x0000000b05058211 */ /* 0x000fca00008f0c08 */
[----:B------:R-:W3:Y:S01]  /*1730*/  @!P0 LDG.E.U16 R4, desc[UR10][R4.64] ;  /* 0x0000000a04048981 */ /* 0x000ee2000c1e1500 */
[----:B------:R-:W-:Y:S01]  /*1740*/  UIADD3 UR4, UPT, UPT, UR4, 0x1, URZ ;  /* 0x0000000104047890 */ /* 0x000fe2000fffe0ff */
[----:B--2---:R-:W-:Y:S02]  /*1750*/  VIADD R6, R6, 0x40 ;  /* 0x0000004006067836 */ /* 0x004fe40000000000 */
[----:B------:R-:W-:Y:S01]  /*1760*/  VIADD R7, R7, 0x20 ;  /* 0x0000002007077836 */ /* 0x000fe20000000000 */
[----:B------:R-:W-:Y:S01]  /*1770*/  UISETP.NE.AND UP0, UPT, UR4, URZ, UPT ;  /* 0x000000ff0400728c */ /* 0x000fe2000bf05270 */
[----:B---3--:R-:W-:-:S05]  /*1780*/  @!P0 HMUL2 R9, R4.H0_H0, R9.H0_H0 ;  /* 0x2000000904098232 */ /* 0x008fca0000000800 */
[----:B------:R-:W-:-:S05]  /*1790*/  @!P0 HADD2.F32 R9, -RZ, R9.H0_H0 ;  /* 0x20000009ff098230 */ /* 0x000fca0000004100 */
[----:B------:R-:W-:Y:S01]  /*17a0*/  @!P0 FADD R12, R12, R9 ;  /* 0x000000090c0c8221 */ /* 0x000fe20000000000 */
[----:B------:R-:W-:Y:S06]  /*17b0*/  BRA.U UP0, `(.L_x_14) ;  /* 0xfffffffd00c07547 */ /* 0x000fec000b83ffff */
.L_x_11:
[----:B------:R-:W3:Y:S01]  /*17c0*/  SHFL.BFLY PT, R3, R12, 0x10, 0x1f ;  /* 0x0e001f000c037f89 */ /* 0x000ee200000e0000 */
[----:B------:R-:W4:Y:S01]  /*17d0*/  S2R R6, SR_TID.X ;  /* 0x0000000000067919 */ /* 0x000f220000002100 */
[----:B---3--:R-:W-:-:S05]  /*17e0*/  FADD R3, R3, R12 ;  /* 0x0000000c03037221 */ /* 0x008fca0000000000 */
[----:B------:R-:W3:Y:S01]  /*17f0*/  SHFL.BFLY PT, R0, R3, 0x8, 0x1f ;  /* 0x0d001f0003007f89 */ /* 0x000ee200000e0000 */
[----:B----4-:R-:W-:Y:S01]  /*1800*/  ISETP.NE.AND P0, PT, R6, RZ, PT ;  /* 0x000000ff0600720c */ /* 0x010fe20003f05270 */
[----:B---3--:R-:W-:-:S05]  /*1810*/  FADD R0, R3, R0 ;  /* 0x0000000003007221 */ /* 0x008fca0000000000 */
[----:B0-----:R-:W0:Y:S02]  /*1820*/  SHFL.BFLY PT, R5, R0, 0x4, 0x1f ;  /* 0x0c801f0000057f89 */ /* 0x001e2400000e0000 */
[----:B0-----:R-:W-:-:S05]  /*1830*/  FADD R5, R0, R5 ;  /* 0x0000000500057221 */ /* 0x001fca0000000000 */
[----:B------:R-:W0:Y:S02]  /*1840*/  SHFL.BFLY PT, R4, R5, 0x2, 0x1f ;  /* 0x0c401f0005047f89 */ /* 0x000e2400000e0000 */
[----:B0-----:R-:W-:-:S05]  /*1850*/  FADD R6, R5, R4 ;  /* 0x0000000405067221 */ /* 0x001fca0000000000 */
[----:B------:R0:W3:Y:S01]  /*1860*/  SHFL.BFLY PT, R7, R6, 0x1, 0x1f ;  /* 0x0c201f0006077f89 */ /* 0x0000e200000e0000 */
[----:B------:R-:W-:Y:S05]  /*1870*/  @P0 EXIT ;  /* 0x000000000000094d */ /* 0x000fea0003800000 */
[----:B------:R-:W4:Y:S01]  /*1880*/  LDC.64 R4, c[0x0][0x380] ;  /* 0x0000e000ff047b82 */ /* 0x000f220000000a00 */
[----:B---3--:R-:W-:-:S05]  /*1890*/  FADD R0, R6, R7 ;  /* 0x0000000706007221 */ /* 0x008fca0000000000 */
[----:B------:R-:W-:Y:S01]  /*18a0*/  F2FP.F16.F32.PACK_AB R0, RZ, R0 ;  /* 0x00000000ff00723e */ /* 0x000fe200000000ff */
[----:B----4-:R-:W-:-:S05]  /*18b0*/  IMAD.WIDE R2, R2, 0x2, R4 ;  /* 0x0000000202027825 */ /* 0x010fca00078e0204 */
[----:B------:R-:W-:Y:S01]  /*18c0*/  STG.E.U16 desc[UR10][R2.64], R0 ;  /* 0x0000000002007986 */ /* 0x000fe2000c10150a */
[----:B------:R-:W-:Y:S05]  /*18d0*/  EXIT ;  /* 0x000000000000794d */ /* 0x000fea0003800000 */
.L_x_18:
        /* <DEDUP_REMOVED lines=10> */
.L_x_20:


//--------------------- .nv.shared._Z16gemv_fp16_kernelP6__halfPKS_S2_iii --------------------------
	.section	.nv.shared._Z16gemv_fp16_kernelP6__halfPKS_S2_iii,"aw",@nobits
	.sectionflags	@""
	.align	16
	.zero		1024


//--------------------- .nv.shared.reserved.0     --------------------------
	.section	.nv.shared.reserved.0,"aw",@nobits
	.weak		__nv_reservedSMEM_offset_0_alias
	.size		__nv_reservedSMEM_offset_0_alias, 0, 64
	.other		__nv_reservedSMEM_offset_0_alias,@"STO_CUDA_RESERVED_SHARED STV_DEFAULT"
__nv_reservedSMEM_offset_0_alias:
	.zero		0
	.zero		64


//--------------------- .nv.shared._Z23gemv_fp16_kernel_simpleP6__halfPKS_S2_iii --------------------------
	.section	.nv.shared._Z23gemv_fp16_kernel_simpleP6__halfPKS_S2_iii,"aw",@nobits
	.sectionflags	@""
	.align	16
	.zero		1024


//--------------------- .nv.constant0._Z16gemv_fp16_kernelP6__halfPKS_S2_iii --------------------------
	.section	.nv.constant0._Z16gemv_fp16_kernelP6__halfPKS_S2_iii,"a",@progbits
	.sectionflags	@""
	.align	4
.nv.constant0._Z16gemv_fp16_kernelP6__halfPKS_S2_iii:
	.zero		932


//--------------------- .nv.constant0._Z23gemv_fp16_kernel_simpleP6__halfPKS_S2_iii --------------------------
	.section	.nv.constant0._Z23gemv_fp16_kernel_simpleP6__halfPKS_S2_iii,"a",@progbits
	.sectionflags	@""
	.align	4
.nv.constant0._Z23gemv_fp16_kernel_simpleP6__halfPKS_S2_iii:
	.zero		932


//--------------------- SYMBOLS --------------------------

	.type		.nv.reservedSmem.offset0,@object
	.size		.nv.reservedSmem.offset0,0x4
	.type		.nv.reservedSmem.cap,@object
	.size		.nv.reservedSmem.cap,0x4
